//
// Generated by NVIDIA NVVM Compiler
//
// Compiler Build ID: CL-36424714
// Cuda compilation tools, release 13.0, V13.0.88
// Based on NVVM 20.0.0
//

.version 9.0
.target sm_100
.address_size 64

	// .globl	_ZN6Kernel3addEPfS0_S0_ii

.visible .entry _ZN6Kernel3addEPfS0_S0_ii(
	.param .u64 .ptr .align 1 _ZN6Kernel3addEPfS0_S0_ii_param_0,
	.param .u64 .ptr .align 1 _ZN6Kernel3addEPfS0_S0_ii_param_1,
	.param .u64 .ptr .align 1 _ZN6Kernel3addEPfS0_S0_ii_param_2,
	.param .u32 _ZN6Kernel3addEPfS0_S0_ii_param_3,
	.param .u32 _ZN6Kernel3addEPfS0_S0_ii_param_4
)
{
	.reg .pred 	%p<4>;
	.reg .b32 	%r<12>;
	.reg .b32 	%f<4>;
	.reg .b64 	%rd<11>;

	ld.param.u64 	%rd1, [_ZN6Kernel3addEPfS0_S0_ii_param_0];
	ld.param.u64 	%rd2, [_ZN6Kernel3addEPfS0_S0_ii_param_1];
	ld.param.u64 	%rd3, [_ZN6Kernel3addEPfS0_S0_ii_param_2];
	ld.param.u32 	%r4, [_ZN6Kernel3addEPfS0_S0_ii_param_3];
	ld.param.u32 	%r3, [_ZN6Kernel3addEPfS0_S0_ii_param_4];
	mov.u32 	%r5, %ctaid.y;
	mov.u32 	%r6, %ntid.y;
	mov.u32 	%r7, %tid.y;
	mad.lo.s32 	%r1, %r5, %r6, %r7;
	mov.u32 	%r8, %ctaid.x;
	mov.u32 	%r9, %ntid.x;
	mov.u32 	%r10, %tid.x;
	mad.lo.s32 	%r2, %r8, %r9, %r10;
	setp.ge.s32 	%p1, %r1, %r4;
	setp.ge.s32 	%p2, %r2, %r3;
	or.pred  	%p3, %p1, %p2;
	@%p3 bra 	$L__BB0_2;
	cvta.to.global.u64 	%rd4, %rd1;
	cvta.to.global.u64 	%rd5, %rd2;
	cvta.to.global.u64 	%rd6, %rd3;
	mad.lo.s32 	%r11, %r3, %r1, %r2;
	mul.wide.s32 	%rd7, %r11, 4;
	add.s64 	%rd8, %rd4, %rd7;
	ld.global.f32 	%f1, [%rd8];
	add.s64 	%rd9, %rd5, %rd7;
	ld.global.f32 	%f2, [%rd9];
	add.f32 	%f3, %f1, %f2;
	add.s64 	%rd10, %rd6, %rd7;
	st.global.f32 	[%rd10], %f3;
$L__BB0_2:
	ret;

}
	// .globl	_ZN6Kernel3dotEPfS0_S0_iii
.visible .entry _ZN6Kernel3dotEPfS0_S0_iii(
	.param .u64 .ptr .align 1 _ZN6Kernel3dotEPfS0_S0_iii_param_0,
	.param .u64 .ptr .align 1 _ZN6Kernel3dotEPfS0_S0_iii_param_1,
	.param .u64 .ptr .align 1 _ZN6Kernel3dotEPfS0_S0_iii_param_2,
	.param .u32 _ZN6Kernel3dotEPfS0_S0_iii_param_3,
	.param .u32 _ZN6Kernel3dotEPfS0_S0_iii_param_4,
	.param .u32 _ZN6Kernel3dotEPfS0_S0_iii_param_5
)
{
	.reg .pred 	%p<13>;
	.reg .b32 	%r<41>;
	.reg .b32 	%f<68>;
	.reg .b64 	%rd<53>;

	ld.param.u64 	%rd7, [_ZN6Kernel3dotEPfS0_S0_iii_param_0];
	ld.param.u64 	%rd8, [_ZN6Kernel3dotEPfS0_S0_iii_param_1];
	ld.param.u64 	%rd6, [_ZN6Kernel3dotEPfS0_S0_iii_param_2];
	ld.param.u32 	%r20, [_ZN6Kernel3dotEPfS0_S0_iii_param_3];
	ld.param.u32 	%r18, [_ZN6Kernel3dotEPfS0_S0_iii_param_4];
	ld.param.u32 	%r19, [_ZN6Kernel3dotEPfS0_S0_iii_param_5];
	cvta.to.global.u64 	%rd1, %rd8;
	cvta.to.global.u64 	%rd2, %rd7;
	mov.u32 	%r21, %ctaid.y;
	mov.u32 	%r22, %ntid.y;
	mov.u32 	%r23, %tid.y;
	mad.lo.s32 	%r1, %r21, %r22, %r23;
	mov.u32 	%r24, %ctaid.x;
	mov.u32 	%r25, %ntid.x;
	mov.u32 	%r26, %tid.x;
	mad.lo.s32 	%r2, %r24, %r25, %r26;
	setp.ge.s32 	%p1, %r1, %r20;
	setp.ge.s32 	%p2, %r2, %r19;
	or.pred  	%p3, %p1, %p2;
	@%p3 bra 	$L__BB1_14;
	setp.lt.s32 	%p4, %r18, 1;
	mov.f32 	%f67, 0f00000000;
	@%p4 bra 	$L__BB1_13;
	mul.lo.s32 	%r3, %r18, %r1;
	and.b32  	%r4, %r18, 7;
	setp.lt.u32 	%p5, %r18, 8;
	mov.f32 	%f67, 0f00000000;
	mov.b32 	%r39, 0;
	@%p5 bra 	$L__BB1_5;
	and.b32  	%r39, %r18, 2147483640;
	neg.s32 	%r37, %r39;
	shl.b32 	%r7, %r19, 3;
	mul.wide.u32 	%rd9, %r3, 4;
	add.s64 	%rd10, %rd9, %rd2;
	add.s64 	%rd52, %rd10, 16;
	mov.f32 	%f67, 0f00000000;
	mul.wide.s32 	%rd13, %r19, 4;
	mov.u32 	%r36, %r2;
$L__BB1_4:
	.pragma "nounroll";
	ld.global.f32 	%f17, [%rd52+-16];
	mul.wide.s32 	%rd11, %r36, 4;
	add.s64 	%rd12, %rd1, %rd11;
	ld.global.f32 	%f18, [%rd12];
	fma.rn.f32 	%f19, %f17, %f18, %f67;
	ld.global.f32 	%f20, [%rd52+-12];
	add.s64 	%rd14, %rd12, %rd13;
	ld.global.f32 	%f21, [%rd14];
	fma.rn.f32 	%f22, %f20, %f21, %f19;
	ld.global.f32 	%f23, [%rd52+-8];
	add.s64 	%rd15, %rd14, %rd13;
	ld.global.f32 	%f24, [%rd15];
	fma.rn.f32 	%f25, %f23, %f24, %f22;
	ld.global.f32 	%f26, [%rd52+-4];
	add.s64 	%rd16, %rd15, %rd13;
	ld.global.f32 	%f27, [%rd16];
	fma.rn.f32 	%f28, %f26, %f27, %f25;
	ld.global.f32 	%f29, [%rd52];
	add.s64 	%rd17, %rd16, %rd13;
	ld.global.f32 	%f30, [%rd17];
	fma.rn.f32 	%f31, %f29, %f30, %f28;
	ld.global.f32 	%f32, [%rd52+4];
	add.s64 	%rd18, %rd17, %rd13;
	ld.global.f32 	%f33, [%rd18];
	fma.rn.f32 	%f34, %f32, %f33, %f31;
	ld.global.f32 	%f35, [%rd52+8];
	add.s64 	%rd19, %rd18, %rd13;
	ld.global.f32 	%f36, [%rd19];
	fma.rn.f32 	%f37, %f35, %f36, %f34;
	ld.global.f32 	%f38, [%rd52+12];
	add.s64 	%rd20, %rd19, %rd13;
	ld.global.f32 	%f39, [%rd20];
	fma.rn.f32 	%f67, %f38, %f39, %f37;
	add.s32 	%r37, %r37, 8;
	add.s32 	%r36, %r36, %r7;
	add.s64 	%rd52, %rd52, 32;
	setp.ne.s32 	%p6, %r37, 0;
	@%p6 bra 	$L__BB1_4;
$L__BB1_5:
	setp.eq.s32 	%p7, %r4, 0;
	@%p7 bra 	$L__BB1_13;
	and.b32  	%r13, %r18, 3;
	setp.lt.u32 	%p8, %r4, 4;
	@%p8 bra 	$L__BB1_8;
	add.s32 	%r28, %r39, %r3;
	mul.wide.u32 	%rd21, %r28, 4;
	add.s64 	%rd22, %rd2, %rd21;
	ld.global.f32 	%f41, [%rd22];
	mad.lo.s32 	%r29, %r39, %r19, %r2;
	mul.wide.s32 	%rd23, %r29, 4;
	add.s64 	%rd24, %rd1, %rd23;
	ld.global.f32 	%f42, [%rd24];
	fma.rn.f32 	%f43, %f41, %f42, %f67;
	cvt.u64.u32 	%rd25, %r3;
	cvt.u64.u32 	%rd26, %r39;
	add.s64 	%rd27, %rd26, %rd25;
	shl.b64 	%rd28, %rd27, 2;
	add.s64 	%rd29, %rd2, %rd28;
	ld.global.f32 	%f44, [%rd29+4];
	mul.wide.s32 	%rd30, %r19, 4;
	add.s64 	%rd31, %rd24, %rd30;
	ld.global.f32 	%f45, [%rd31];
	fma.rn.f32 	%f46, %f44, %f45, %f43;
	ld.global.f32 	%f47, [%rd29+8];
	add.s64 	%rd32, %rd31, %rd30;
	ld.global.f32 	%f48, [%rd32];
	fma.rn.f32 	%f49, %f47, %f48, %f46;
	ld.global.f32 	%f50, [%rd29+12];
	add.s64 	%rd33, %rd32, %rd30;
	ld.global.f32 	%f51, [%rd33];
	fma.rn.f32 	%f67, %f50, %f51, %f49;
	add.s32 	%r39, %r39, 4;
$L__BB1_8:
	setp.eq.s32 	%p9, %r13, 0;
	@%p9 bra 	$L__BB1_13;
	setp.eq.s32 	%p10, %r13, 1;
	@%p10 bra 	$L__BB1_11;
	add.s32 	%r30, %r39, %r3;
	mul.wide.u32 	%rd34, %r30, 4;
	add.s64 	%rd35, %rd2, %rd34;
	ld.global.f32 	%f53, [%rd35];
	mad.lo.s32 	%r31, %r39, %r19, %r2;
	mul.wide.s32 	%rd36, %r31, 4;
	add.s64 	%rd37, %rd1, %rd36;
	ld.global.f32 	%f54, [%rd37];
	fma.rn.f32 	%f55, %f53, %f54, %f67;
	cvt.u64.u32 	%rd38, %r3;
	cvt.u64.u32 	%rd39, %r39;
	add.s64 	%rd40, %rd39, %rd38;
	shl.b64 	%rd41, %rd40, 2;
	add.s64 	%rd42, %rd2, %rd41;
	ld.global.f32 	%f56, [%rd42+4];
	mul.wide.s32 	%rd43, %r19, 4;
	add.s64 	%rd44, %rd37, %rd43;
	ld.global.f32 	%f57, [%rd44];
	fma.rn.f32 	%f67, %f56, %f57, %f55;
	add.s32 	%r39, %r39, 2;
$L__BB1_11:
	and.b32  	%r32, %r18, 1;
	setp.eq.b32 	%p11, %r32, 1;
	not.pred 	%p12, %p11;
	@%p12 bra 	$L__BB1_13;
	add.s32 	%r33, %r39, %r3;
	mul.wide.u32 	%rd45, %r33, 4;
	add.s64 	%rd46, %rd2, %rd45;
	ld.global.f32 	%f58, [%rd46];
	mad.lo.s32 	%r34, %r39, %r19, %r2;
	mul.wide.s32 	%rd47, %r34, 4;
	add.s64 	%rd48, %rd1, %rd47;
	ld.global.f32 	%f59, [%rd48];
	fma.rn.f32 	%f67, %f58, %f59, %f67;
$L__BB1_13:
	mad.lo.s32 	%r35, %r19, %r1, %r2;
	cvta.to.global.u64 	%rd49, %rd6;
	mul.wide.s32 	%rd50, %r35, 4;
	add.s64 	%rd51, %rd49, %rd50;
	st.global.f32 	[%rd51], %f67;
$L__BB1_14:
	ret;

}
	// .globl	_ZN6Kernel3mapEPfS0_ii
.visible .entry _ZN6Kernel3mapEPfS0_ii(
	.param .u64 .ptr .align 1 _ZN6Kernel3mapEPfS0_ii_param_0,
	.param .u64 .ptr .align 1 _ZN6Kernel3mapEPfS0_ii_param_1,
	.param .u32 _ZN6Kernel3mapEPfS0_ii_param_2,
	.param .u32 _ZN6Kernel3mapEPfS0_ii_param_3
)
{
	.reg .pred 	%p<2>;
	.reg .b32 	%r<10>;
	.reg .b32 	%f<15>;
	.reg .b64 	%rd<8>;

	ld.param.u64 	%rd1, [_ZN6Kernel3mapEPfS0_ii_param_0];
	ld.param.u64 	%rd2, [_ZN6Kernel3mapEPfS0_ii_param_1];
	ld.param.u32 	%r2, [_ZN6Kernel3mapEPfS0_ii_param_2];
	ld.param.u32 	%r3, [_ZN6Kernel3mapEPfS0_ii_param_3];
	mov.u32 	%r4, %ctaid.x;
	mov.u32 	%r5, %ntid.x;
	mov.u32 	%r6, %tid.x;
	mad.lo.s32 	%r1, %r4, %r5, %r6;
	mul.lo.s32 	%r7, %r3, %r2;
	setp.ge.s32 	%p1, %r1, %r7;
	@%p1 bra 	$L__BB2_2;
	cvta.to.global.u64 	%rd3, %rd1;
	cvta.to.global.u64 	%rd4, %rd2;
	mul.wide.s32 	%rd5, %r1, 4;
	add.s64 	%rd6, %rd3, %rd5;
	ld.global.f32 	%f1, [%rd6];
	fma.rn.f32 	%f2, %f1, 0fBBBB989D, 0f3F000000;
	cvt.sat.f32.f32 	%f3, %f2;
	mov.f32 	%f4, 0f4B400001;
	mov.f32 	%f5, 0f437C0000;
	fma.rm.f32 	%f6, %f3, %f5, %f4;
	add.f32 	%f7, %f6, 0fCB40007F;
	neg.f32 	%f8, %f7;
	fma.rn.f32 	%f9, %f1, 0fBFB8AA3B, %f8;
	fma.rn.f32 	%f10, %f1, 0fB2A57060, %f9;
	mov.b32 	%r8, %f6;
	shl.b32 	%r9, %r8, 23;
	mov.b32 	%f11, %r9;
	ex2.approx.ftz.f32 	%f12, %f10;
	fma.rn.f32 	%f13, %f12, %f11, 0f3F800000;
	rcp.rn.f32 	%f14, %f13;
	add.s64 	%rd7, %rd4, %rd5;
	st.global.f32 	[%rd7], %f14;
$L__BB2_2:
	ret;

}
	// .globl	_ZN6Kernel3subEPfS0_S0_ii
.visible .entry _ZN6Kernel3subEPfS0_S0_ii(
	.param .u64 .ptr .align 1 _ZN6Kernel3subEPfS0_S0_ii_param_0,
	.param .u64 .ptr .align 1 _ZN6Kernel3subEPfS0_S0_ii_param_1,
	.param .u64 .ptr .align 1 _ZN6Kernel3subEPfS0_S0_ii_param_2,
	.param .u32 _ZN6Kernel3subEPfS0_S0_ii_param_3,
	.param .u32 _ZN6Kernel3subEPfS0_S0_ii_param_4
)
{
	.reg .pred 	%p<4>;
	.reg .b32 	%r<12>;
	.reg .b32 	%f<4>;
	.reg .b64 	%rd<11>;

	ld.param.u64 	%rd1, [_ZN6Kernel3subEPfS0_S0_ii_param_0];
	ld.param.u64 	%rd2, [_ZN6Kernel3subEPfS0_S0_ii_param_1];
	ld.param.u64 	%rd3, [_ZN6Kernel3subEPfS0_S0_ii_param_2];
	ld.param.u32 	%r4, [_ZN6Kernel3subEPfS0_S0_ii_param_3];
	ld.param.u32 	%r3, [_ZN6Kernel3subEPfS0_S0_ii_param_4];
	mov.u32 	%r5, %ctaid.y;
	mov.u32 	%r6, %ntid.y;
	mov.u32 	%r7, %tid.y;
	mad.lo.s32 	%r1, %r5, %r6, %r7;
	mov.u32 	%r8, %ctaid.x;
	mov.u32 	%r9, %ntid.x;
	mov.u32 	%r10, %tid.x;
	mad.lo.s32 	%r2, %r8, %r9, %r10;
	setp.ge.s32 	%p1, %r1, %r4;
	setp.ge.s32 	%p2, %r2, %r3;
	or.pred  	%p3, %p1, %p2;
	@%p3 bra 	$L__BB3_2;
	cvta.to.global.u64 	%rd4, %rd1;
	cvta.to.global.u64 	%rd5, %rd2;
	cvta.to.global.u64 	%rd6, %rd3;
	mad.lo.s32 	%r11, %r3, %r1, %r2;
	mul.wide.s32 	%rd7, %r11, 4;
	add.s64 	%rd8, %rd4, %rd7;
	ld.global.f32 	%f1, [%rd8];
	add.s64 	%rd9, %rd5, %rd7;
	ld.global.f32 	%f2, [%rd9];
	sub.f32 	%f3, %f1, %f2;
	add.s64 	%rd10, %rd6, %rd7;
	st.global.f32 	[%rd10], %f3;
$L__BB3_2:
	ret;

}
	// .globl	_ZN6Kernel9transposeEPfS0_ii
.visible .entry _ZN6Kernel9transposeEPfS0_ii(
	.param .u64 .ptr .align 1 _ZN6Kernel9transposeEPfS0_ii_param_0,
	.param .u64 .ptr .align 1 _ZN6Kernel9transposeEPfS0_ii_param_1,
	.param .u32 _ZN6Kernel9transposeEPfS0_ii_param_2,
	.param .u32 _ZN6Kernel9transposeEPfS0_ii_param_3
)
{
	.reg .pred 	%p<4>;
	.reg .b32 	%r<13>;
	.reg .b32 	%f<2>;
	.reg .b64 	%rd<9>;

	ld.param.u64 	%rd1, [_ZN6Kernel9transposeEPfS0_ii_param_0];
	ld.param.u64 	%rd2, [_ZN6Kernel9transposeEPfS0_ii_param_1];
	ld.param.u32 	%r3, [_ZN6Kernel9transposeEPfS0_ii_param_2];
	ld.param.u32 	%r4, [_ZN6Kernel9transposeEPfS0_ii_param_3];
	mov.u32 	%r5, %ctaid.y;
	mov.u32 	%r6, %ntid.y;
	mov.u32 	%r7, %tid.y;
	mad.lo.s32 	%r1, %r5, %r6, %r7;
	mov.u32 	%r8, %ctaid.x;
	mov.u32 	%r9, %ntid.x;
	mov.u32 	%r10, %tid.x;
	mad.lo.s32 	%r2, %r8, %r9, %r10;
	setp.ge.s32 	%p1, %r1, %r3;
	setp.ge.s32 	%p2, %r2, %r4;
	or.pred  	%p3, %p1, %p2;
	@%p3 bra 	$L__BB4_2;
	cvta.to.global.u64 	%rd3, %rd1;
	cvta.to.global.u64 	%rd4, %rd2;
	mad.lo.s32 	%r11, %r4, %r1, %r2;
	mul.wide.s32 	%rd5, %r11, 4;
	add.s64 	%rd6, %rd3, %rd5;
	ld.global.f32 	%f1, [%rd6];
	mad.lo.s32 	%r12, %r3, %r2, %r1;
	mul.wide.s32 	%rd7, %r12, 4;
	add.s64 	%rd8, %rd4, %rd7;
	st.global.f32 	[%rd8], %f1;
$L__BB4_2:
	ret;

}


// ===== COMPILED SASS (sm_100) =====

	.target	sm_100

	.elftype	@"ET_EXEC"


//--------------------- .note.nv.tkinfo           --------------------------
	.section	.note.nv.tkinfo,"",@"SHT_NOTE"
	.sectionflags	@"SHF_NOTE_NV_TKINFO"
	.tkinfo
        /*0018*/ 	.word	0x00000002
        /*0030*/ 	.string	""
        /*0030*/ 	.string	"ptxas"
        /*0030*/ 	.string	"Cuda compilation tools, release 13.0, V13.0.88"
        /*0030*/ 	.string	"Build cuda_13.0.r13.0/compiler.36424714_0"
        /*0030*/ 	.string	"-arch sm_100 -m 64 "



//--------------------- .note.nv.cuinfo           --------------------------
	.section	.note.nv.cuinfo,"",@"SHT_NOTE"
	.sectionflags	@"SHF_NOTE_NV_CUINFO"
        /*0018*/ 	.short	0x0002
        /*001a*/ 	.short	0x0064
        /*001c*/ 	.short	0x0082
	.zero		2


//--------------------- .nv.info                  --------------------------
	.section	.nv.info,"",@"SHT_CUDA_INFO"
	.align	4


	//----- nvinfo : EIATTR_REGCOUNT
	.align		4
        /*0000*/ 	.byte	0x04, 0x2f
        /*0002*/ 	.short	(.L_1 - .L_0)
	.align		4
.L_0:
        /*0004*/ 	.word	index@(_ZN6Kernel3addEPfS0_S0_ii)
        /*0008*/ 	.word	0x0000000c


	//----- nvinfo : EIATTR_FRAME_SIZE
	.align		4
.L_1:
        /*000c*/ 	.byte	0x04, 0x11
        /*000e*/ 	.short	(.L_3 - .L_2)
	.align		4
.L_2:
        /*0010*/ 	.word	index@(_ZN6Kernel3addEPfS0_S0_ii)
        /*0014*/ 	.word	0x00000000


	//----- nvinfo : EIATTR_REGCOUNT
	.align		4
.L_3:
        /*0018*/ 	.byte	0x04, 0x2f
        /*001a*/ 	.short	(.L_5 - .L_4)
	.align		4
.L_4:
        /*001c*/ 	.word	index@(_ZN6Kernel3dotEPfS0_S0_iii)
        /*0020*/ 	.word	0x00000020


	//----- nvinfo : EIATTR_FRAME_SIZE
	.align		4
.L_5:
        /*0024*/ 	.byte	0x04, 0x11
        /*0026*/ 	.short	(.L_7 - .L_6)
	.align		4
.L_6:
        /*0028*/ 	.word	index@(_ZN6Kernel3dotEPfS0_S0_iii)
        /*002c*/ 	.word	0x00000000


	//----- nvinfo : EIATTR_REGCOUNT
	.align		4
.L_7:
        /*0030*/ 	.byte	0x04, 0x2f
        /*0032*/ 	.short	(.L_9 - .L_8)
	.align		4
.L_8:
        /*0034*/ 	.word	index@(_ZN6Kernel3mapEPfS0_ii)
        /*0038*/ 	.word	0x0000000e


	//----- nvinfo : EIATTR_FRAME_SIZE
	.align		4
.L_9:
        /*003c*/ 	.byte	0x04, 0x11
        /*003e*/ 	.short	(.L_11 - .L_10)
	.align		4
.L_10:
        /*0040*/ 	.word	index@($__internal_0_$__cuda_sm20_rcp_rn_f32_slowpath)
        /*0044*/ 	.word	0x00000000


	//----- nvinfo : EIATTR_FRAME_SIZE
	.align		4
.L_11:
        /*0048*/ 	.byte	0x04, 0x11
        /*004a*/ 	.short	(.L_13 - .L_12)
	.align		4
.L_12:
        /*004c*/ 	.word	index@(_ZN6Kernel3mapEPfS0_ii)
        /*0050*/ 	.word	0x00000000


	//----- nvinfo : EIATTR_REGCOUNT
	.align		4
.L_13:
        /*0054*/ 	.byte	0x04, 0x2f
        /*0056*/ 	.short	(.L_15 - .L_14)
	.align		4
.L_14:
        /*0058*/ 	.word	index@(_ZN6Kernel3subEPfS0_S0_ii)
        /*005c*/ 	.word	0x0000000c


	//----- nvinfo : EIATTR_FRAME_SIZE
	.align		4
.L_15:
        /*0060*/ 	.byte	0x04, 0x11
        /*0062*/ 	.short	(.L_17 - .L_16)
	.align		4
.L_16:
        /*0064*/ 	.word	index@(_ZN6Kernel3subEPfS0_S0_ii)
        /*0068*/ 	.word	0x00000000


	//----- nvinfo : EIATTR_REGCOUNT
	.align		4
.L_17:
        /*006c*/ 	.byte	0x04, 0x2f
        /*006e*/ 	.short	(.L_19 - .L_18)
	.align		4
.L_18:
        /*0070*/ 	.word	index@(_ZN6Kernel9transposeEPfS0_ii)
        /*0074*/ 	.word	0x0000000a


	//----- nvinfo : EIATTR_FRAME_SIZE
	.align		4
.L_19:
        /*0078*/ 	.byte	0x04, 0x11
        /*007a*/ 	.short	(.L_21 - .L_20)
	.align		4
.L_20:
        /*007c*/ 	.word	index@(_ZN6Kernel9transposeEPfS0_ii)
        /*0080*/ 	.word	0x00000000


	//----- nvinfo : EIATTR_MIN_STACK_SIZE
	.align		4
.L_21:
        /*0084*/ 	.byte	0x04, 0x12
        /*0086*/ 	.short	(.L_23 - .L_22)
	.align		4
.L_22:
        /*0088*/ 	.word	index@(_ZN6Kernel9transposeEPfS0_ii)
        /*008c*/ 	.word	0x00000000


	//----- nvinfo : EIATTR_MIN_STACK_SIZE
	.align		4
.L_23:
        /*0090*/ 	.byte	0x04, 0x12
        /*0092*/ 	.short	(.L_25 - .L_24)
	.align		4
.L_24:
        /*0094*/ 	.word	index@(_ZN6Kernel3subEPfS0_S0_ii)
        /*0098*/ 	.word	0x00000000


	//----- nvinfo : EIATTR_MIN_STACK_SIZE
	.align		4
.L_25:
        /*009c*/ 	.byte	0x04, 0x12
        /*009e*/ 	.short	(.L_27 - .L_26)
	.align		4
.L_26:
        /*00a0*/ 	.word	index@(_ZN6Kernel3mapEPfS0_ii)
        /*00a4*/ 	.word	0x00000000


	//----- nvinfo : EIATTR_MIN_STACK_SIZE
	.align		4
.L_27:
        /*00a8*/ 	.byte	0x04, 0x12
        /*00aa*/ 	.short	(.L_29 - .L_28)
	.align		4
.L_28:
        /*00ac*/ 	.word	index@(_ZN6Kernel3dotEPfS0_S0_iii)
        /*00b0*/ 	.word	0x00000000


	//----- nvinfo : EIATTR_MIN_STACK_SIZE
	.align		4
.L_29:
        /*00b4*/ 	.byte	0x04, 0x12
        /*00b6*/ 	.short	(.L_31 - .L_30)
	.align		4
.L_30:
        /*00b8*/ 	.word	index@(_ZN6Kernel3addEPfS0_S0_ii)
        /*00bc*/ 	.word	0x00000000
.L_31:


//--------------------- .nv.compat                --------------------------
	.section	.nv.compat,"",@"SHT_CUDA_COMPAT_INFO"
	.align	4
        /*0000*/ 	.byte	0x02, 0x09, 0x00, 0x00, 0x02, 0x02, 0x01, 0x00, 0x02, 0x05, 0x05, 0x00, 0x03, 0x07, 0x01, 0x01
        /*0010*/ 	.byte	0x02, 0x03, 0x00, 0x00, 0x02, 0x06, 0x01, 0x00, 0x04, 0x0b, 0x08, 0x00, 0x09, 0x00, 0x00, 0x00
        /*0020*/ 	.byte	0x00, 0x00, 0x00, 0x00


//--------------------- .nv.info._ZN6Kernel9transposeEPfS0_ii --------------------------
	.section	.nv.info._ZN6Kernel9transposeEPfS0_ii,"",@"SHT_CUDA_INFO"
	.sectionflags	@""
	.align	4


	//----- nvinfo : EIATTR_CUDA_API_VERSION
	.align		4
        /*0000*/ 	.byte	0x04, 0x37
        /*0002*/ 	.short	(.L_33 - .L_32)
.L_32:
        /*0004*/ 	.word	0x00000082


	//----- nvinfo : EIATTR_KPARAM_INFO
	.align		4
.L_33:
        /*0008*/ 	.byte	0x04, 0x17
        /*000a*/ 	.short	(.L_35 - .L_34)
.L_34:
        /*000c*/ 	.word	0x00000000
        /*0010*/ 	.short	0x0003
        /*0012*/ 	.short	0x0014
        /*0014*/ 	.byte	0x00, 0xf0, 0x11, 0x00


	//----- nvinfo : EIATTR_KPARAM_INFO
	.align		4
.L_35:
        /*0018*/ 	.byte	0x04, 0x17
        /*001a*/ 	.short	(.L_37 - .L_36)
.L_36:
        /*001c*/ 	.word	0x00000000
        /*0020*/ 	.short	0x0002
        /*0022*/ 	.short	0x0010
        /*0024*/ 	.byte	0x00, 0xf0, 0x11, 0x00


	//----- nvinfo : EIATTR_KPARAM_INFO
	.align		4
.L_37:
        /*0028*/ 	.byte	0x04, 0x17
        /*002a*/ 	.short	(.L_39 - .L_38)
.L_38:
        /*002c*/ 	.word	0x00000000
        /*0030*/ 	.short	0x0001
        /*0032*/ 	.short	0x0008
        /*0034*/ 	.byte	0x00, 0xf5, 0x21, 0x00


	//----- nvinfo : EIATTR_KPARAM_INFO
	.align		4
.L_39:
        /*0038*/ 	.byte	0x04, 0x17
        /*003a*/ 	.short	(.L_41 - .L_40)
.L_40:
        /*003c*/ 	.word	0x00000000
        /*0040*/ 	.short	0x0000
        /*0042*/ 	.short	0x0000
        /*0044*/ 	.byte	0x00, 0xf5, 0x21, 0x00


	//----- nvinfo : EIATTR_SPARSE_MMA_MASK
	.align		4
.L_41:
        /*0048*/ 	.byte	0x03, 0x50
        /*004a*/ 	.short	0x0000


	//----- nvinfo : EIATTR_MAXREG_COUNT
	.align		4
        /*004c*/ 	.byte	0x03, 0x1b
        /*004e*/ 	.short	0x00ff


	//----- nvinfo : EIATTR_MERCURY_ISA_VERSION
	.align		4
        /*0050*/ 	.byte	0x03, 0x5f
        /*0052*/ 	.short	0x0101


	//----- nvinfo : EIATTR_VRC_CTA_INIT_COUNT
	.align		4
        /*0054*/ 	.byte	0x02, 0x4a
	.zero		1
	.zero		1


	//----- nvinfo : EIATTR_EXIT_INSTR_OFFSETS
	.align		4
        /*0058*/ 	.byte	0x04, 0x1c
        /*005a*/ 	.short	(.L_43 - .L_42)


	//   ....[0]....
.L_42:
        /*005c*/ 	.word	0x000000c0


	//   ....[1]....
        /*0060*/ 	.word	0x00000160


	//----- nvinfo : EIATTR_CBANK_PARAM_SIZE
	.align		4
.L_43:
        /*0064*/ 	.byte	0x03, 0x19
        /*0066*/ 	.short	0x0018


	//----- nvinfo : EIATTR_PARAM_CBANK
	.align		4
        /*0068*/ 	.byte	0x04, 0x0a
        /*006a*/ 	.short	(.L_45 - .L_44)
	.align		4
.L_44:
        /*006c*/ 	.word	index@(.nv.constant0._ZN6Kernel9transposeEPfS0_ii)
        /*0070*/ 	.short	0x0380
        /*0072*/ 	.short	0x0018


	//----- nvinfo : EIATTR_SW_WAR
	.align		4
.L_45:
        /*0074*/ 	.byte	0x04, 0x36
        /*0076*/ 	.short	(.L_47 - .L_46)
.L_46:
        /*0078*/ 	.word	0x00000008
.L_47:


//--------------------- .nv.info._ZN6Kernel3subEPfS0_S0_ii --------------------------
	.section	.nv.info._ZN6Kernel3subEPfS0_S0_ii,"",@"SHT_CUDA_INFO"
	.sectionflags	@""
	.align	4


	//----- nvinfo : EIATTR_CUDA_API_VERSION
	.align		4
        /*0000*/ 	.byte	0x04, 0x37
        /*0002*/ 	.short	(.L_49 - .L_48)
.L_48:
        /*0004*/ 	.word	0x00000082


	//----- nvinfo : EIATTR_KPARAM_INFO
	.align		4
.L_49:
        /*0008*/ 	.byte	0x04, 0x17
        /*000a*/ 	.short	(.L_51 - .L_50)
.L_50:
        /*000c*/ 	.word	0x00000000
        /*0010*/ 	.short	0x0004
        /*0012*/ 	.short	0x001c
        /*0014*/ 	.byte	0x00, 0xf0, 0x11, 0x00


	//----- nvinfo : EIATTR_KPARAM_INFO
	.align		4
.L_51:
        /*0018*/ 	.byte	0x04, 0x17
        /*001a*/ 	.short	(.L_53 - .L_52)
.L_52:
        /*001c*/ 	.word	0x00000000
        /*0020*/ 	.short	0x0003
        /*0022*/ 	.short	0x0018
        /*0024*/ 	.byte	0x00, 0xf0, 0x11, 0x00


	//----- nvinfo : EIATTR_KPARAM_INFO
	.align		4
.L_53:
        /*0028*/ 	.byte	0x04, 0x17
        /*002a*/ 	.short	(.L_55 - .L_54)
.L_54:
        /*002c*/ 	.word	0x00000000
        /*0030*/ 	.short	0x0002
        /*0032*/ 	.short	0x0010
        /*0034*/ 	.byte	0x00, 0xf5, 0x21, 0x00


	//----- nvinfo : EIATTR_KPARAM_INFO
	.align		4
.L_55:
        /*0038*/ 	.byte	0x04, 0x17
        /*003a*/ 	.short	(.L_57 - .L_56)
.L_56:
        /*003c*/ 	.word	0x00000000
        /*0040*/ 	.short	0x0001
        /*0042*/ 	.short	0x0008
        /*0044*/ 	.byte	0x00, 0xf5, 0x21, 0x00


	//----- nvinfo : EIATTR_KPARAM_INFO
	.align		4
.L_57:
        /*0048*/ 	.byte	0x04, 0x17
        /*004a*/ 	.short	(.L_59 - .L_58)
.L_58:
        /*004c*/ 	.word	0x00000000
        /*0050*/ 	.short	0x0000
        /*0052*/ 	.short	0x0000
        /*0054*/ 	.byte	0x00, 0xf5, 0x21, 0x00


	//----- nvinfo : EIATTR_SPARSE_MMA_MASK
	.align		4
.L_59:
        /*0058*/ 	.byte	0x03, 0x50
        /*005a*/ 	.short	0x0000


	//----- nvinfo : EIATTR_MAXREG_COUNT
	.align		4
        /*005c*/ 	.byte	0x03, 0x1b
        /*005e*/ 	.short	0x00ff


	//----- nvinfo : EIATTR_MERCURY_ISA_VERSION
	.align		4
        /*0060*/ 	.byte	0x03, 0x5f
        /*0062*/ 	.short	0x0101


	//----- nvinfo : EIATTR_VRC_CTA_INIT_COUNT
	.align		4
        /*0064*/ 	.byte	0x02, 0x4a
	.zero		1
	.zero		1


	//----- nvinfo : EIATTR_EXIT_INSTR_OFFSETS
	.align		4
        /*0068*/ 	.byte	0x04, 0x1c
        /*006a*/ 	.short	(.L_61 - .L_60)


	//   ....[0]....
.L_60:
        /*006c*/ 	.word	0x000000c0


	//   ....[1]....
        /*0070*/ 	.word	0x00000190


	//----- nvinfo : EIATTR_CBANK_PARAM_SIZE
	.align		4
.L_61:
        /*0074*/ 	.byte	0x03, 0x19
        /*0076*/ 	.short	0x0020


	//----- nvinfo : EIATTR_PARAM_CBANK
	.align		4
        /*0078*/ 	.byte	0x04, 0x0a
        /*007a*/ 	.short	(.L_63 - .L_62)
	.align		4
.L_62:
        /*007c*/ 	.word	index@(.nv.constant0._ZN6Kernel3subEPfS0_S0_ii)
        /*0080*/ 	.short	0x0380
        /*0082*/ 	.short	0x0020


	//----- nvinfo : EIATTR_SW_WAR
	.align		4
.L_63:
        /*0084*/ 	.byte	0x04, 0x36
        /*0086*/ 	.short	(.L_65 - .L_64)
.L_64:
        /*0088*/ 	.word	0x00000008
.L_65:


//--------------------- .nv.info._ZN6Kernel3mapEPfS0_ii --------------------------
	.section	.nv.info._ZN6Kernel3mapEPfS0_ii,"",@"SHT_CUDA_INFO"
	.sectionflags	@""
	.align	4


	//----- nvinfo : EIATTR_CUDA_API_VERSION
	.align		4
        /*0000*/ 	.byte	0x04, 0x37
        /*0002*/ 	.short	(.L_67 - .L_66)
.L_66:
        /*0004*/ 	.word	0x00000082


	//----- nvinfo : EIATTR_KPARAM_INFO
	.align		4
.L_67:
        /*0008*/ 	.byte	0x04, 0x17
        /*000a*/ 	.short	(.L_69 - .L_68)
.L_68:
        /*000c*/ 	.word	0x00000000
        /*0010*/ 	.short	0x0003
        /*0012*/ 	.short	0x0014
        /*0014*/ 	.byte	0x00, 0xf0, 0x11, 0x00


	//----- nvinfo : EIATTR_KPARAM_INFO
	.align		4
.L_69:
        /*0018*/ 	.byte	0x04, 0x17
        /*001a*/ 	.short	(.L_71 - .L_70)
.L_70:
        /*001c*/ 	.word	0x00000000
        /*0020*/ 	.short	0x0002
        /*0022*/ 	.short	0x0010
        /*0024*/ 	.byte	0x00, 0xf0, 0x11, 0x00


	//----- nvinfo : EIATTR_KPARAM_INFO
	.align		4
.L_71:
        /*0028*/ 	.byte	0x04, 0x17
        /*002a*/ 	.short	(.L_73 - .L_72)
.L_72:
        /*002c*/ 	.word	0x00000000
        /*0030*/ 	.short	0x0001
        /*0032*/ 	.short	0x0008
        /*0034*/ 	.byte	0x00, 0xf5, 0x21, 0x00


	//----- nvinfo : EIATTR_KPARAM_INFO
	.align		4
.L_73:
        /*0038*/ 	.byte	0x04, 0x17
        /*003a*/ 	.short	(.L_75 - .L_74)
.L_74:
        /*003c*/ 	.word	0x00000000
        /*0040*/ 	.short	0x0000
        /*0042*/ 	.short	0x0000
        /*0044*/ 	.byte	0x00, 0xf5, 0x21, 0x00


	//----- nvinfo : EIATTR_SPARSE_MMA_MASK
	.align		4
.L_75:
        /*0048*/ 	.byte	0x03, 0x50
        /*004a*/ 	.short	0x0000


	//----- nvinfo : EIATTR_MAXREG_COUNT
	.align		4
        /*004c*/ 	.byte	0x03, 0x1b
        /*004e*/ 	.short	0x00ff


	//----- nvinfo : EIATTR_MERCURY_ISA_VERSION
	.align		4
        /*0050*/ 	.byte	0x03, 0x5f
        /*0052*/ 	.short	0x0101


	//----- nvinfo : EIATTR_VRC_CTA_INIT_COUNT
	.align		4
        /*0054*/ 	.byte	0x02, 0x4a
	.zero		1
	.zero		1


	//----- nvinfo : EIATTR_EXIT_INSTR_OFFSETS
	.align		4
        /*0058*/ 	.byte	0x04, 0x1c
        /*005a*/ 	.short	(.L_77 - .L_76)


	//   ....[0]....
.L_76:
        /*005c*/ 	.word	0x00000080


	//   ....[1]....
        /*0060*/ 	.word	0x00000270


	//----- nvinfo : EIATTR_CRS_STACK_SIZE
	.align		4
.L_77:
        /*0064*/ 	.byte	0x04, 0x1e
        /*0066*/ 	.short	(.L_79 - .L_78)
.L_78:
        /*0068*/ 	.word	0x00000000


	//----- nvinfo : EIATTR_CBANK_PARAM_SIZE
	.align		4
.L_79:
        /*006c*/ 	.byte	0x03, 0x19
        /*006e*/ 	.short	0x0018


	//----- nvinfo : EIATTR_PARAM_CBANK
	.align		4
        /*0070*/ 	.byte	0x04, 0x0a
        /*0072*/ 	.short	(.L_81 - .L_80)
	.align		4
.L_80:
        /*0074*/ 	.word	index@(.nv.constant0._ZN6Kernel3mapEPfS0_ii)
        /*0078*/ 	.short	0x0380
        /*007a*/ 	.short	0x0018


	//----- nvinfo : EIATTR_SW_WAR
	.align		4
.L_81:
        /*007c*/ 	.byte	0x04, 0x36
        /*007e*/ 	.short	(.L_83 - .L_82)
.L_82:
        /*0080*/ 	.word	0x00000008
.L_83:


//--------------------- .nv.info._ZN6Kernel3dotEPfS0_S0_iii --------------------------
	.section	.nv.info._ZN6Kernel3dotEPfS0_S0_iii,"",@"SHT_CUDA_INFO"
	.sectionflags	@""
	.align	4


	//----- nvinfo : EIATTR_CUDA_API_VERSION
	.align		4
        /*0000*/ 	.byte	0x04, 0x37
        /*0002*/ 	.short	(.L_85 - .L_84)
.L_84:
        /*0004*/ 	.word	0x00000082


	//----- nvinfo : EIATTR_KPARAM_INFO
	.align		4
.L_85:
        /*0008*/ 	.byte	0x04, 0x17
        /*000a*/ 	.short	(.L_87 - .L_86)
.L_86:
        /*000c*/ 	.word	0x00000000
        /*0010*/ 	.short	0x0005
        /*0012*/ 	.short	0x0020
        /*0014*/ 	.byte	0x00, 0xf0, 0x11, 0x00


	//----- nvinfo : EIATTR_KPARAM_INFO
	.align		4
.L_87:
        /*0018*/ 	.byte	0x04, 0x17
        /*001a*/ 	.short	(.L_89 - .L_88)
.L_88:
        /*001c*/ 	.word	0x00000000
        /*0020*/ 	.short	0x0004
        /*0022*/ 	.short	0x001c
        /*0024*/ 	.byte	0x00, 0xf0, 0x11, 0x00


	//----- nvinfo : EIATTR_KPARAM_INFO
	.align		4
.L_89:
        /*0028*/ 	.byte	0x04, 0x17
        /*002a*/ 	.short	(.L_91 - .L_90)
.L_90:
        /*002c*/ 	.word	0x00000000
        /*0030*/ 	.short	0x0003
        /*0032*/ 	.short	0x0018
        /*0034*/ 	.byte	0x00, 0xf0, 0x11, 0x00


	//----- nvinfo : EIATTR_KPARAM_INFO
	.align		4
.L_91:
        /*0038*/ 	.byte	0x04, 0x17
        /*003a*/ 	.short	(.L_93 - .L_92)
.L_92:
        /*003c*/ 	.word	0x00000000
        /*0040*/ 	.short	0x0002
        /*0042*/ 	.short	0x0010
        /*0044*/ 	.byte	0x00, 0xf5, 0x21, 0x00


	//----- nvinfo : EIATTR_KPARAM_INFO
	.align		4
.L_93:
        /*0048*/ 	.byte	0x04, 0x17
        /*004a*/ 	.short	(.L_95 - .L_94)
.L_94:
        /*004c*/ 	.word	0x00000000
        /*0050*/ 	.short	0x0001
        /*0052*/ 	.short	0x0008
        /*0054*/ 	.byte	0x00, 0xf5, 0x21, 0x00


	//----- nvinfo : EIATTR_KPARAM_INFO
	.align		4
.L_95:
        /*0058*/ 	.byte	0x04, 0x17
        /*005a*/ 	.short	(.L_97 - .L_96)
.L_96:
        /*005c*/ 	.word	0x00000000
        /*0060*/ 	.short	0x0000
        /*0062*/ 	.short	0x0000
        /*0064*/ 	.byte	0x00, 0xf5, 0x21, 0x00


	//----- nvinfo : EIATTR_SPARSE_MMA_MASK
	.align		4
.L_97:
        /*0068*/ 	.byte	0x03, 0x50
        /*006a*/ 	.short	0x0000


	//----- nvinfo : EIATTR_MAXREG_COUNT
	.align		4
        /*006c*/ 	.byte	0x03, 0x1b
        /*006e*/ 	.short	0x00ff


	//----- nvinfo : EIATTR_MERCURY_ISA_VERSION
	.align		4
        /*0070*/ 	.byte	0x03, 0x5f
        /*0072*/ 	.short	0x0101


	//----- nvinfo : EIATTR_VRC_CTA_INIT_COUNT
	.align		4
        /*0074*/ 	.byte	0x02, 0x4a
	.zero		1
	.zero		1


	//----- nvinfo : EIATTR_EXIT_INSTR_OFFSETS
	.align		4
        /*0078*/ 	.byte	0x04, 0x1c
        /*007a*/ 	.short	(.L_99 - .L_98)


	//   ....[0]....
.L_98:
        /*007c*/ 	.word	0x000000d0


	//   ....[1]....
        /*0080*/ 	.word	0x000008f0


	//----- nvinfo : EIATTR_CBANK_PARAM_SIZE
	.align		4
.L_99:
        /*0084*/ 	.byte	0x03, 0x19
        /*0086*/ 	.short	0x0024


	//----- nvinfo : EIATTR_PARAM_CBANK
	.align		4
        /*0088*/ 	.byte	0x04, 0x0a
        /*008a*/ 	.short	(.L_101 - .L_100)
	.align		4
.L_100:
        /*008c*/ 	.word	index@(.nv.constant0._ZN6Kernel3dotEPfS0_S0_iii)
        /*0090*/ 	.short	0x0380
        /*0092*/ 	.short	0x0024


	//----- nvinfo : EIATTR_SW_WAR
	.align		4
.L_101:
        /*0094*/ 	.byte	0x04, 0x36
        /*0096*/ 	.short	(.L_103 - .L_102)
.L_102:
        /*0098*/ 	.word	0x00000008
.L_103:


//--------------------- .nv.info._ZN6Kernel3addEPfS0_S0_ii --------------------------
	.section	.nv.info._ZN6Kernel3addEPfS0_S0_ii,"",@"SHT_CUDA_INFO"
	.sectionflags	@""
	.align	4


	//----- nvinfo : EIATTR_CUDA_API_VERSION
	.align		4
        /*0000*/ 	.byte	0x04, 0x37
        /*0002*/ 	.short	(.L_105 - .L_104)
.L_104:
        /*0004*/ 	.word	0x00000082


	//----- nvinfo : EIATTR_KPARAM_INFO
	.align		4
.L_105:
        /*0008*/ 	.byte	0x04, 0x17
        /*000a*/ 	.short	(.L_107 - .L_106)
.L_106:
        /*000c*/ 	.word	0x00000000
        /*0010*/ 	.short	0x0004
        /*0012*/ 	.short	0x001c
        /*0014*/ 	.byte	0x00, 0xf0, 0x11, 0x00


	//----- nvinfo : EIATTR_KPARAM_INFO
	.align		4
.L_107:
        /*0018*/ 	.byte	0x04, 0x17
        /*001a*/ 	.short	(.L_109 - .L_108)
.L_108:
        /*001c*/ 	.word	0x00000000
        /*0020*/ 	.short	0x0003
        /*0022*/ 	.short	0x0018
        /*0024*/ 	.byte	0x00, 0xf0, 0x11, 0x00


	//----- nvinfo : EIATTR_KPARAM_INFO
	.align		4
.L_109:
        /*0028*/ 	.byte	0x04, 0x17
        /*002a*/ 	.short	(.L_111 - .L_110)
.L_110:
        /*002c*/ 	.word	0x00000000
        /*0030*/ 	.short	0x0002
        /*0032*/ 	.short	0x0010
        /*0034*/ 	.byte	0x00, 0xf5, 0x21, 0x00


	//----- nvinfo : EIATTR_KPARAM_INFO
	.align		4
.L_111:
        /*0038*/ 	.byte	0x04, 0x17
        /*003a*/ 	.short	(.L_113 - .L_112)
.L_112:
        /*003c*/ 	.word	0x00000000
        /*0040*/ 	.short	0x0001
        /*0042*/ 	.short	0x0008
        /*0044*/ 	.byte	0x00, 0xf5, 0x21, 0x00


	//----- nvinfo : EIATTR_KPARAM_INFO
	.align		4
.L_113:
        /*0048*/ 	.byte	0x04, 0x17
        /*004a*/ 	.short	(.L_115 - .L_114)
.L_114:
        /*004c*/ 	.word	0x00000000
        /*0050*/ 	.short	0x0000
        /*0052*/ 	.short	0x0000
        /*0054*/ 	.byte	0x00, 0xf5, 0x21, 0x00


	//----- nvinfo : EIATTR_SPARSE_MMA_MASK
	.align		4
.L_115:
        /*0058*/ 	.byte	0x03, 0x50
        /*005a*/ 	.short	0x0000


	//----- nvinfo : EIATTR_MAXREG_COUNT
	.align		4
        /*005c*/ 	.byte	0x03, 0x1b
        /*005e*/ 	.short	0x00ff


	//----- nvinfo : EIATTR_MERCURY_ISA_VERSION
	.align		4
        /*0060*/ 	.byte	0x03, 0x5f
        /*0062*/ 	.short	0x0101


	//----- nvinfo : EIATTR_VRC_CTA_INIT_COUNT
	.align		4
        /*0064*/ 	.byte	0x02, 0x4a
	.zero		1
	.zero		1


	//----- nvinfo : EIATTR_EXIT_INSTR_OFFSETS
	.align		4
        /*0068*/ 	.byte	0x04, 0x1c
        /*006a*/ 	.short	(.L_117 - .L_116)


	//   ....[0]....
.L_116:
        /*006c*/ 	.word	0x000000c0


	//   ....[1]....
        /*0070*/ 	.word	0x00000190


	//----- nvinfo : EIATTR_CBANK_PARAM_SIZE
	.align		4
.L_117:
        /*0074*/ 	.byte	0x03, 0x19
        /*0076*/ 	.short	0x0020


	//----- nvinfo : EIATTR_PARAM_CBANK
	.align		4
        /*0078*/ 	.byte	0x04, 0x0a
        /*007a*/ 	.short	(.L_119 - .L_118)
	.align		4
.L_118:
        /*007c*/ 	.word	index@(.nv.constant0._ZN6Kernel3addEPfS0_S0_ii)
        /*0080*/ 	.short	0x0380
        /*0082*/ 	.short	0x0020


	//----- nvinfo : EIATTR_SW_WAR
	.align		4
.L_119:
        /*0084*/ 	.byte	0x04, 0x36
        /*0086*/ 	.short	(.L_121 - .L_120)
.L_120:
        /*0088*/ 	.word	0x00000008
.L_121:


//--------------------- .nv.callgraph             --------------------------
	.section	.nv.callgraph,"",@"SHT_CUDA_CALLGRAPH"
	.align	4
	.sectionentsize	8
	.align		4
        /*0000*/ 	.word	0x00000000
	.align		4
        /*0004*/ 	.word	0xffffffff
	.align		4
        /*0008*/ 	.word	0x00000000
	.align		4
        /*000c*/ 	.word	0xfffffffe
	.align		4
        /*0010*/ 	.word	0x00000000
	.align		4
        /*0014*/ 	.word	0xfffffffd
	.align		4
        /*0018*/ 	.word	0x00000000
	.align		4
        /*001c*/ 	.word	0xfffffffc


//--------------------- .text._ZN6Kernel9transposeEPfS0_ii --------------------------
	.section	.text._ZN6Kernel9transposeEPfS0_ii,"ax",@progbits
	.align	128
        .global         _ZN6Kernel9transposeEPfS0_ii
        .type           _ZN6Kernel9transposeEPfS0_ii,@function
        .size           _ZN6Kernel9transposeEPfS0_ii,(.L_x_17 - _ZN6Kernel9transposeEPfS0_ii)
        .other          _ZN6Kernel9transposeEPfS0_ii,@"STO_CUDA_ENTRY STV_DEFAULT"
_ZN6Kernel9transposeEPfS0_ii:
.text._ZN6Kernel9transposeEPfS0_ii:
[----:B------:R-:W-:Y:S01]  /*0000*/  LDC R1, c[0x0][0x37c] ;  /* 0x0000df00ff017b82 */ /* 0x000fe20000000800 */
[----:B------:R-:W0:Y:S07]  /*0010*/  S2R R2, SR_TID.X ;  /* 0x0000000000027919 */ /* 0x000e2e0000002100 */
[----:B------:R-:W1:Y:S01]  /*0020*/  LDC R0, c[0x0][0x364] ;  /* 0x0000d900ff007b82 */ /* 0x000e620000000800 */
[----:B------:R-:W2:Y:S01]  /*0030*/  LDCU.64 UR6, c[0x0][0x390] ;  /* 0x00007200ff0677ac */ /* 0x000ea20008000a00 */
[----:B------:R-:W1:Y:S06]  /*0040*/  S2R R3, SR_TID.Y ;  /* 0x0000000000037919 */ /* 0x000e6c0000002200 */
[----:B------:R-:W0:Y:S08]  /*0050*/  S2UR UR5, SR_CTAID.X ;  /* 0x00000000000579c3 */ /* 0x000e300000002500 */
[----:B------:R-:W0:Y:S08]  /*0060*/  LDC R7, c[0x0][0x360] ;  /* 0x0000d800ff077b82 */ /* 0x000e300000000800 */
[----:B------:R-:W1:Y:S01]  /*0070*/  S2UR UR4, SR_CTAID.Y ;  /* 0x00000000000479c3 */ /* 0x000e620000002600 */
[----:B0-----:R-:W-:-:S05]  /*0080*/  IMAD R7, R7, UR5, R2 ;  /* 0x0000000507077c24 */ /* 0x001fca000f8e0202 */
[----:B--2---:R-:W-:Y:S01]  /*0090*/  ISETP.GE.AND P0, PT, R7, UR7, PT ;  /* 0x0000000707007c0c */ /* 0x004fe2000bf06270 */
[----:B-1----:R-:W-:-:S05]  /*00a0*/  IMAD R0, R0, UR4, R3 ;  /* 0x0000000400007c24 */ /* 0x002fca000f8e0203 */
[----:B------:R-:W-:-:S13]  /*00b0*/  ISETP.GE.OR P0, PT, R0, UR6, P0 ;  /* 0x0000000600007c0c */ /* 0x000fda0008706670 */
[----:B------:R-:W-:Y:S05]  /*00c0*/  @P0 EXIT ;  /* 0x000000000000094d */ /* 0x000fea0003800000 */
[----:B------:R-:W0:Y:S01]  /*00d0*/  LDC.64 R2, c[0x0][0x380] ;  /* 0x0000e000ff027b82 */ /* 0x000e220000000a00 */
[----:B------:R-:W1:Y:S01]  /*00e0*/  LDCU.64 UR4, c[0x0][0x358] ;  /* 0x00006b00ff0477ac */ /* 0x000e620008000a00 */
[----:B------:R-:W-:-:S04]  /*00f0*/  IMAD R5, R0, UR7, R7 ;  /* 0x0000000700057c24 */ /* 0x000fc8000f8e0207 */
[----:B0-----:R-:W-:Y:S02]  /*0100*/  IMAD.WIDE R2, R5, 0x4, R2 ;  /* 0x0000000405027825 */ /* 0x001fe400078e0202 */
[----:B------:R-:W0:Y:S04]  /*0110*/  LDC.64 R4, c[0x0][0x388] ;  /* 0x0000e200ff047b82 */ /* 0x000e280000000a00 */
[----:B-1----:R-:W2:Y:S01]  /*0120*/  LDG.E R3, desc[UR4][R2.64] ;  /* 0x0000000402037981 */ /* 0x002ea2000c1e1900 */
[----:B------:R-:W-:-:S04]  /*0130*/  IMAD R7, R7, UR6, R0 ;  /* 0x0000000607077c24 */ /* 0x000fc8000f8e0200 */
[----:B0-----:R-:W-:-:S05]  /*0140*/  IMAD.WIDE R4, R7, 0x4, R4 ;  /* 0x0000000407047825 */ /* 0x001fca00078e0204 */
[----:B--2---:R-:W-:Y:S01]  /*0150*/  STG.E desc[UR4][R4.64], R3 ;  /* 0x0000000304007986 */ /* 0x004fe2000c101904 */
[----:B------:R-:W-:Y:S05]  /*0160*/  EXIT ;  /* 0x000000000000794d */ /* 0x000fea0003800000 */
.L_x_0:
[----:B------:R-:W-:-:S00]  /*0170*/  BRA `(.L_x_0) ;  /* 0xfffffffc00fc7947 */ /* 0x000fc0000383ffff */
[----:B------:R-:W-:-:S00]  /*0180*/  NOP ;  /* 0x0000000000007918 */ /* 0x000fc00000000000 */
[----:B------:R-:W-:-:S00]  /*0190*/  NOP ;  /* 0x0000000000007918 */ /* 0x000fc00000000000 */
[----:B------:R-:W-:-:S00]  /*01a0*/  NOP ;  /* 0x0000000000007918 */ /* 0x000fc00000000000 */
[----:B------:R-:W-:-:S00]  /*01b0*/  NOP ;  /* 0x0000000000007918 */ /* 0x000fc00000000000 */
[----:B------:R-:W-:-:S00]  /*01c0*/  NOP ;  /* 0x0000000000007918 */ /* 0x000fc00000000000 */
[----:B------:R-:W-:-:S00]  /*01d0*/  NOP ;  /* 0x0000000000007918 */ /* 0x000fc00000000000 */
[----:B------:R-:W-:-:S00]  /*01e0*/  NOP ;  /* 0x0000000000007918 */ /* 0x000fc00000000000 */
[----:B------:R-:W-:-:S00]  /*01f0*/  NOP ;  /* 0x0000000000007918 */ /* 0x000fc00000000000 */
.L_x_17:


//--------------------- .text._ZN6Kernel3subEPfS0_S0_ii --------------------------
	.section	.text._ZN6Kernel3subEPfS0_S0_ii,"ax",@progbits
	.align	128
        .global         _ZN6Kernel3subEPfS0_S0_ii
        .type           _ZN6Kernel3subEPfS0_S0_ii,@function
        .size           _ZN6Kernel3subEPfS0_S0_ii,(.L_x_18 - _ZN6Kernel3subEPfS0_S0_ii)
        .other          _ZN6Kernel3subEPfS0_S0_ii,@"STO_CUDA_ENTRY STV_DEFAULT"
_ZN6Kernel3subEPfS0_S0_ii:
.text._ZN6Kernel3subEPfS0_S0_ii:
        /* <DEDUP_REMOVED lines=15> */
[----:B------:R-:W-:-:S06]  /*00f0*/  IMAD R9, R0, UR7, R7 ;  /* 0x0000000700097c24 */ /* 0x000fcc000f8e0207 */
[----:B------:R-:W2:Y:S08]  /*0100*/  LDC.64 R4, c[0x0][0x388] ;  /* 0x0000e200ff047b82 */ /* 0x000eb00000000a00 */
[----:B------:R-:W3:Y:S01]  /*0110*/  LDC.64 R6, c[0x0][0x390] ;  /* 0x0000e400ff067b82 */ /* 0x000ee20000000a00 */
[----:B0-----:R-:W-:-:S06]  /*0120*/  IMAD.WIDE R2, R9, 0x4, R2 ;  /* 0x0000000409027825 */ /* 0x001fcc00078e0202 */
[----:B-1----:R-:W4:Y:S01]  /*0130*/  LDG.E R2, desc[UR4][R2.64] ;  /* 0x0000000402027981 */ /* 0x002f22000c1e1900 */
[----:B--2---:R-:W-:-:S06]  /*0140*/  IMAD.WIDE R4, R9, 0x4, R4 ;  /* 0x0000000409047825 */ /* 0x004fcc00078e0204 */
[----:B------:R-:W4:Y:S01]  /*0150*/  LDG.E R5, desc[UR4][R4.64] ;  /* 0x0000000404057981 */ /* 0x000f22000c1e1900 */
[----:B---3--:R-:W-:-:S04]  /*0160*/  IMAD.WIDE R6, R9, 0x4, R6 ;  /* 0x0000000409067825 */ /* 0x008fc800078e0206 */
[----:B----4-:R-:W-:-:S05]  /*0170*/  FADD R9, R2, -R5 ;  /* 0x8000000502097221 */ /* 0x010fca0000000000 */
[----:B------:R-:W-:Y:S01]  /*0180*/  STG.E desc[UR4][R6.64], R9 ;  /* 0x0000000906007986 */ /* 0x000fe2000c101904 */
[----:B------:R-:W-:Y:S05]  /*0190*/  EXIT ;  /* 0x000000000000794d */ /* 0x000fea0003800000 */
.L_x_1:
        /* <DEDUP_REMOVED lines=14> */
.L_x_18:


//--------------------- .text._ZN6Kernel3mapEPfS0_ii --------------------------
	.section	.text._ZN6Kernel3mapEPfS0_ii,"ax",@progbits
	.align	128
        .global         _ZN6Kernel3mapEPfS0_ii
        .type           _ZN6Kernel3mapEPfS0_ii,@function
        .size           _ZN6Kernel3mapEPfS0_ii,(.L_x_16 - _ZN6Kernel3mapEPfS0_ii)
        .other          _ZN6Kernel3mapEPfS0_ii,@"STO_CUDA_ENTRY STV_DEFAULT"
_ZN6Kernel3mapEPfS0_ii:
.text._ZN6Kernel3mapEPfS0_ii:
[----:B------:R-:W-:Y:S01]  /*0000*/  LDC R1, c[0x0][0x37c] ;  /* 0x0000df00ff017b82 */ /* 0x000fe20000000800 */
[----:B------:R-:W0:Y:S07]  /*0010*/  S2R R0, SR_TID.X ;  /* 0x0000000000007919 */ /* 0x000e2e0000002100 */
[----:B------:R-:W0:Y:S01]  /*0020*/  S2UR UR6, SR_CTAID.X ;  /* 0x00000000000679c3 */ /* 0x000e220000002500 */
[----:B------:R-:W1:Y:S07]  /*0030*/  LDCU.64 UR4, c[0x0][0x390] ;  /* 0x00007200ff0477ac */ /* 0x000e6e0008000a00 */
[----:B------:R-:W0:Y:S01]  /*0040*/  LDC R3, c[0x0][0x360] ;  /* 0x0000d800ff037b82 */ /* 0x000e220000000800 */
[----:B-1----:R-:W-:Y:S01]  /*0050*/  UIMAD UR4, UR5, UR4, URZ ;  /* 0x00000004050472a4 */ /* 0x002fe2000f8e02ff */
[----:B0-----:R-:W-:-:S05]  /*0060*/  IMAD R3, R3, UR6, R0 ;  /* 0x0000000603037c24 */ /* 0x001fca000f8e0200 */
[----:B------:R-:W-:-:S13]  /*0070*/  ISETP.GE.AND P0, PT, R3, UR4, PT ;  /* 0x0000000403007c0c */ /* 0x000fda000bf06270 */
[----:B------:R-:W-:Y:S05]  /*0080*/  @P0 EXIT ;  /* 0x000000000000094d */ /* 0x000fea0003800000 */
[----:B------:R-:W0:Y:S01]  /*0090*/  LDC.64 R4, c[0x0][0x380] ;  /* 0x0000e000ff047b82 */ /* 0x000e220000000a00 */
[----:B------:R-:W1:Y:S01]  /*00a0*/  LDCU.64 UR4, c[0x0][0x358] ;  /* 0x00006b00ff0477ac */ /* 0x000e620008000a00 */
[----:B0-----:R-:W-:-:S06]  /*00b0*/  IMAD.WIDE R4, R3, 0x4, R4 ;  /* 0x0000000403047825 */ /* 0x001fcc00078e0204 */
[----:B-1----:R-:W2:Y:S01]  /*00c0*/  LDG.E R4, desc[UR4][R4.64] ;  /* 0x0000000404047981 */ /* 0x002ea2000c1e1900 */
[----:B------:R-:W-:Y:S01]  /*00d0*/  IMAD.MOV.U32 R7, RZ, RZ, 0x3bbb989d ;  /* 0x3bbb989dff077424 */ /* 0x000fe200078e00ff */
[----:B------:R-:W-:Y:S01]  /*00e0*/  BSSY.RECONVERGENT B0, `(.L_x_2) ;  /* 0x0000015000007945 */ /* 0x000fe20003800200 */
[----:B------:R-:W-:Y:S02]  /*00f0*/  IMAD.MOV.U32 R9, RZ, RZ, 0x437c0000 ;  /* 0x437c0000ff097424 */ /* 0x000fe400078e00ff */
[----:B--2---:R-:W-:-:S04]  /*0100*/  FFMA.SAT R0, R4, -R7, 0.5 ;  /* 0x3f00000004007423 */ /* 0x004fc80000002807 */
[----:B------:R-:W-:-:S04]  /*0110*/  FFMA.RM R0, R0, R9, 12582913 ;  /* 0x4b40000100007423 */ /* 0x000fc80000004009 */
[C---:B------:R-:W-:Y:S01]  /*0120*/  FADD R7, R0.reuse, -12583039 ;  /* 0xcb40007f00077421 */ /* 0x040fe20000000000 */
[----:B------:R-:W-:-:S03]  /*0130*/  SHF.L.U32 R0, R0, 0x17, RZ ;  /* 0x0000001700007819 */ /* 0x000fc600000006ff */
[----:B------:R-:W-:-:S04]  /*0140*/  FFMA R7, R4, -1.4426950216293334961, -R7 ;  /* 0xbfb8aa3b04077823 */ /* 0x000fc80000000807 */
[----:B------:R-:W-:-:S06]  /*0150*/  FFMA R7, R4, -1.925963033500011079e-08, R7 ;  /* 0xb2a5706004077823 */ /* 0x000fcc0000000007 */
[----:B------:R-:W0:Y:S02]  /*0160*/  MUFU.EX2 R7, R7 ;  /* 0x0000000700077308 */ /* 0x000e240000000800 */
[----:B0-----:R-:W-:-:S04]  /*0170*/  FFMA R0, R0, R7, 1 ;  /* 0x3f80000000007423 */ /* 0x001fc80000000007 */
[----:B------:R-:W-:-:S05]  /*0180*/  VIADD R2, R0, 0x1800000 ;  /* 0x0180000000027836 */ /* 0x000fca0000000000 */
[----:B------:R-:W-:-:S04]  /*0190*/  LOP3.LUT R2, R2, 0x7f800000, RZ, 0xc0, !PT ;  /* 0x7f80000002027812 */ /* 0x000fc800078ec0ff */
[----:B------:R-:W-:-:S13]  /*01a0*/  ISETP.GT.U32.AND P0, PT, R2, 0x1ffffff, PT ;  /* 0x01ffffff0200780c */ /* 0x000fda0003f04070 */
[----:B------:R-:W-:Y:S05]  /*01b0*/  @P0 BRA `(.L_x_3) ;  /* 0x00000000000c0947 */ /* 0x000fea0003800000 */
[----:B------:R-:W-:-:S07]  /*01c0*/  MOV R4, 0x1e0 ;  /* 0x000001e000047802 */ /* 0x000fce0000000f00 */
[----:B------:R-:W-:Y:S05]  /*01d0*/  CALL.REL.NOINC `($__internal_0_$__cuda_sm20_rcp_rn_f32_slowpath) ;  /* 0x0000000000287944 */ /* 0x000fea0003c00000 */
[----:B------:R-:W-:Y:S05]  /*01e0*/  BRA `(.L_x_4) ;  /* 0x0000000000107947 */ /* 0x000fea0003800000 */
.L_x_3:
[----:B------:R-:W0:Y:S02]  /*01f0*/  MUFU.RCP R7, R0 ;  /* 0x0000000000077308 */ /* 0x000e240000001000 */
[----:B0-----:R-:W-:-:S04]  /*0200*/  FFMA R2, R0, R7, -1 ;  /* 0xbf80000000027423 */ /* 0x001fc80000000007 */
[----:B------:R-:W-:-:S04]  /*0210*/  FADD.FTZ R2, -R2, -RZ ;  /* 0x800000ff02027221 */ /* 0x000fc80000010100 */
[----:B------:R-:W-:-:S07]  /*0220*/  FFMA R7, R7, R2, R7 ;  /* 0x0000000207077223 */ /* 0x000fce0000000007 */
.L_x_4:
[----:B------:R-:W-:Y:S05]  /*0230*/  BSYNC.RECONVERGENT B0 ;  /* 0x0000000000007941 */ /* 0x000fea0003800200 */
.L_x_2:
[----:B------:R-:W0:Y:S02]  /*0240*/  LDC.64 R4, c[0x0][0x388] ;  /* 0x0000e200ff047b82 */ /* 0x000e240000000a00 */
[----:B0-----:R-:W-:-:S05]  /*0250*/  IMAD.WIDE R2, R3, 0x4, R4 ;  /* 0x0000000403027825 */ /* 0x001fca00078e0204 */
[----:B------:R-:W-:Y:S01]  /*0260*/  STG.E desc[UR4][R2.64], R7 ;  /* 0x0000000702007986 */ /* 0x000fe2000c101904 */
[----:B------:R-:W-:Y:S05]  /*0270*/  EXIT ;  /* 0x000000000000794d */ /* 0x000fea0003800000 */
        .weak           $__internal_0_$__cuda_sm20_rcp_rn_f32_slowpath
        .type           $__internal_0_$__cuda_sm20_rcp_rn_f32_slowpath,@function
        .size           $__internal_0_$__cuda_sm20_rcp_rn_f32_slowpath,(.L_x_16 - $__internal_0_$__cuda_sm20_rcp_rn_f32_slowpath)
$__internal_0_$__cuda_sm20_rcp_rn_f32_slowpath:
[----:B------:R-:W-:Y:S01]  /*0280*/  IMAD.SHL.U32 R2, R0, 0x2, RZ ;  /* 0x0000000200027824 */ /* 0x000fe200078e00ff */
[----:B------:R-:W-:Y:S04]  /*0290*/  BSSY.RECONVERGENT B1, `(.L_x_5) ;  /* 0x0000030000017945 */ /* 0x000fe80003800200 */
[----:B------:R-:W-:-:S04]  /*02a0*/  SHF.R.U32.HI R2, RZ, 0x18, R2 ;  /* 0x00000018ff027819 */ /* 0x000fc80000011602 */
[----:B------:R-:W-:-:S13]  /*02b0*/  ISETP.NE.U32.AND P0, PT, R2, RZ, PT ;  /* 0x000000ff0200720c */ /* 0x000fda0003f05070 */
[----:B------:R-:W-:Y:S05]  /*02c0*/  @P0 BRA `(.L_x_6) ;  /* 0x0000000000280947 */ /* 0x000fea0003800000 */
[----:B------:R-:W-:-:S04]  /*02d0*/  SHF.L.U32 R2, R0, 0x1, RZ ;  /* 0x0000000100027819 */ /* 0x000fc800000006ff */
[----:B------:R-:W-:-:S13]  /*02e0*/  ISETP.NE.AND P0, PT, R2, RZ, PT ;  /* 0x000000ff0200720c */ /* 0x000fda0003f05270 */
[----:B------:R-:W-:Y:S01]  /*02f0*/  @P0 FFMA R6, R0, 1.84467440737095516160e+19, RZ ;  /* 0x5f80000000060823 */ /* 0x000fe200000000ff */
[----:B------:R-:W-:Y:S08]  /*0300*/  @!P0 MUFU.RCP R5, R0 ;  /* 0x0000000000058308 */ /* 0x000ff00000001000 */
[----:B------:R-:W0:Y:S02]  /*0310*/  @P0 MUFU.RCP R7, R6 ;  /* 0x0000000600070308 */ /* 0x000e240000001000 */
[----:B0-----:R-:W-:-:S04]  /*0320*/  @P0 FFMA R2, R6, R7, -1 ;  /* 0xbf80000006020423 */ /* 0x001fc80000000007 */
[----:B------:R-:W-:-:S04]  /*0330*/  @P0 FADD.FTZ R2, -R2, -RZ ;  /* 0x800000ff02020221 */ /* 0x000fc80000010100 */
[----:B------:R-:W-:-:S04]  /*0340*/  @P0 FFMA R2, R7, R2, R7 ;  /* 0x0000000207020223 */ /* 0x000fc80000000007 */
[----:B------:R-:W-:Y:S01]  /*0350*/  @P0 FFMA R5, R2, 1.84467440737095516160e+19, RZ ;  /* 0x5f80000002050823 */ /* 0x000fe200000000ff */
[----:B------:R-:W-:Y:S06]  /*0360*/  BRA `(.L_x_7) ;  /* 0x0000000000887947 */ /* 0x000fec0003800000 */
.L_x_6:
[----:B------:R-:W-:-:S05]  /*0370*/  VIADD R5, R2, 0xffffff03 ;  /* 0xffffff0302057836 */ /* 0x000fca0000000000 */
[----:B------:R-:W-:-:S13]  /*0380*/  ISETP.GT.U32.AND P0, PT, R5, 0x1, PT ;  /* 0x000000010500780c */ /* 0x000fda0003f04070 */
[----:B------:R-:W-:Y:S05]  /*0390*/  @P0 BRA `(.L_x_8) ;  /* 0x0000000000780947 */ /* 0x000fea0003800000 */
[----:B------:R-:W-:Y:S01]  /*03a0*/  LOP3.LUT R6, R0, 0x7fffff, RZ, 0xc0, !PT ;  /* 0x007fffff00067812 */ /* 0x000fe200078ec0ff */
[----:B------:R-:W-:-:S03]  /*03b0*/  IMAD.MOV.U32 R10, RZ, RZ, 0x3 ;  /* 0x00000003ff0a7424 */ /* 0x000fc600078e00ff */
[----:B------:R-:W-:Y:S02]  /*03c0*/  LOP3.LUT R6, R6, 0x3f800000, RZ, 0xfc, !PT ;  /* 0x3f80000006067812 */ /* 0x000fe400078efcff */
[----:B------:R-:W-:Y:S02]  /*03d0*/  SHF.L.U32 R11, R10, R5, RZ ;  /* 0x000000050a0b7219 */ /* 0x000fe400000006ff */
[----:B------:R-:W0:Y:S02]  /*03e0*/  MUFU.RCP R7, R6 ;  /* 0x0000000600077308 */ /* 0x000e240000001000 */
[----:B0-----:R-:W-:-:S04]  /*03f0*/  FFMA R8, R6, R7, -1 ;  /* 0xbf80000006087423 */ /* 0x001fc80000000007 */
[----:B------:R-:W-:-:S04]  /*0400*/  FADD.FTZ R8, -R8, -RZ ;  /* 0x800000ff08087221 */ /* 0x000fc80000010100 */
[CCC-:B------:R-:W-:Y:S01]  /*0410*/  FFMA.RM R9, R7.reuse, R8.reuse, R7.reuse ;  /* 0x0000000807097223 */ /* 0x1c0fe20000004007 */
[----:B------:R-:W-:-:S04]  /*0420*/  FFMA.RP R8, R7, R8, R7 ;  /* 0x0000000807087223 */ /* 0x000fc80000008007 */
[C---:B------:R-:W-:Y:S02]  /*0430*/  LOP3.LUT R7, R9.reuse, 0x7fffff, RZ, 0xc0, !PT ;  /* 0x007fffff09077812 */ /* 0x040fe400078ec0ff */
[----:B------:R-:W-:Y:S02]  /*0440*/  FSETP.NEU.FTZ.AND P0, PT, R9, R8, PT ;  /* 0x000000080900720b */ /* 0x000fe40003f1d000 */
[----:B------:R-:W-:Y:S02]  /*0450*/  LOP3.LUT R8, R7, 0x800000, RZ, 0xfc, !PT ;  /* 0x0080000007087812 */ /* 0x000fe400078efcff */
[----:B------:R-:W-:Y:S02]  /*0460*/  SEL R7, RZ, 0xffffffff, !P0 ;  /* 0xffffffffff077807 */ /* 0x000fe40004000000 */
[----:B------:R-:W-:Y:S02]  /*0470*/  LOP3.LUT R6, R11, R8, RZ, 0xc0, !PT ;  /* 0x000000080b067212 */ /* 0x000fe400078ec0ff */
[----:B------:R-:W-:-:S02]  /*0480*/  IADD3 R7, PT, PT, -R7, RZ, RZ ;  /* 0x000000ff07077210 */ /* 0x000fc40007ffe1ff */
[-C--:B------:R-:W-:Y:S02]  /*0490*/  SHF.R.U32.HI R6, RZ, R5.reuse, R6 ;  /* 0x00000005ff067219 */ /* 0x080fe40000011606 */
[----:B------:R-:W-:Y:S02]  /*04a0*/  LOP3.LUT P1, RZ, R7, R5, R8, 0xf8, !PT ;  /* 0x0000000507ff7212 */ /* 0x000fe4000782f808 */
[C---:B------:R-:W-:Y:S02]  /*04b0*/  LOP3.LUT P0, RZ, R6.reuse, 0x1, RZ, 0xc0, !PT ;  /* 0x0000000106ff7812 */ /* 0x040fe4000780c0ff */
[----:B------:R-:W-:-:S04]  /*04c0*/  LOP3.LUT P2, RZ, R6, 0x2, RZ, 0xc0, !PT ;  /* 0x0000000206ff7812 */ /* 0x000fc8000784c0ff */
[----:B------:R-:W-:Y:S02]  /*04d0*/  PLOP3.LUT P0, PT, P0, P1, P2, 0xe0, 0x0 ;  /* 0x000000000000781c */ /* 0x000fe40000703c20 */
[----:B------:R-:W-:Y:S02]  /*04e0*/  LOP3.LUT P1, RZ, R0, 0x7fffff, RZ, 0xc0, !PT ;  /* 0x007fffff00ff7812 */ /* 0x000fe4000782c0ff */
[----:B------:R-:W-:-:S05]  /*04f0*/  SEL R5, RZ, 0x1, !P0 ;  /* 0x00000001ff057807 */ /* 0x000fca0004000000 */
[----:B------:R-:W-:-:S05]  /*0500*/  IMAD.MOV R5, RZ, RZ, -R5 ;  /* 0x000000ffff057224 */ /* 0x000fca00078e0a05 */
[----:B------:R-:W-:Y:S02]  /*0510*/  ISETP.GE.AND P0, PT, R5, RZ, PT ;  /* 0x000000ff0500720c */ /* 0x000fe40003f06270 */
[----:B------:R-:W-:-:S04]  /*0520*/  IADD3 R5, PT, PT, R2, -0xfc, RZ ;  /* 0xffffff0402057810 */ /* 0x000fc80007ffe0ff */
[----:B------:R-:W-:-:S07]  /*0530*/  SHF.R.U32.HI R5, RZ, R5, R8 ;  /* 0x00000005ff057219 */ /* 0x000fce0000011608 */
[----:B------:R-:W-:-:S05]  /*0540*/  @!P0 VIADD R5, R5, 0x1 ;  /* 0x0000000105058836 */ /* 0x000fca0000000000 */
[----:B------:R-:W-:-:S04]  /*0550*/  @!P1 SHF.L.U32 R5, R5, 0x1, RZ ;  /* 0x0000000105059819 */ /* 0x000fc800000006ff */
[----:B------:R-:W-:Y:S01]  /*0560*/  LOP3.LUT R5, R5, 0x80000000, R0, 0xf8, !PT ;  /* 0x8000000005057812 */ /* 0x000fe200078ef800 */
[----:B------:R-:W-:Y:S06]  /*0570*/  BRA `(.L_x_7) ;  /* 0x0000000000047947 */ /* 0x000fec0003800000 */
.L_x_8:
[----:B------:R0:W1:Y:S02]  /*0580*/  MUFU.RCP R5, R0 ;  /* 0x0000000000057308 */ /* 0x0000640000001000 */
.L_x_7:
[----:B------:R-:W-:Y:S05]  /*0590*/  BSYNC.RECONVERGENT B1 ;  /* 0x0000000000017941 */ /* 0x000fea0003800200 */
.L_x_5:
[----:B-1----:R-:W-:Y:S02]  /*05a0*/  IMAD.MOV.U32 R7, RZ, RZ, R5 ;  /* 0x000000ffff077224 */ /* 0x002fe400078e0005 */
[----:B------:R-:W-:-:S04]  /*05b0*/  HFMA2 R5, -RZ, RZ, 0, 0 ;  /* 0x00000000ff057431 */ /* 0x000fc800000001ff */
[----:B0-----:R-:W-:Y:S05]  /*05c0*/  RET.REL.NODEC R4 `(_ZN6Kernel3mapEPfS0_ii) ;  /* 0xfffffff8048c7950 */ /* 0x001fea0003c3ffff */
.L_x_9:
        /* <DEDUP_REMOVED lines=11> */
.L_x_16:


//--------------------- .text._ZN6Kernel3dotEPfS0_S0_iii --------------------------
	.section	.text._ZN6Kernel3dotEPfS0_S0_iii,"ax",@progbits
	.align	128
        .global         _ZN6Kernel3dotEPfS0_S0_iii
        .type           _ZN6Kernel3dotEPfS0_S0_iii,@function
        .size           _ZN6Kernel3dotEPfS0_S0_iii,(.L_x_20 - _ZN6Kernel3dotEPfS0_S0_iii)
        .other          _ZN6Kernel3dotEPfS0_S0_iii,@"STO_CUDA_ENTRY STV_DEFAULT"
_ZN6Kernel3dotEPfS0_S0_iii:
.text._ZN6Kernel3dotEPfS0_S0_iii:
[----:B------:R-:W-:Y:S01]  /*0000*/  LDC R1, c[0x0][0x37c] ;  /* 0x0000df00ff017b82 */ /* 0x000fe20000000800 */
[----:B------:R-:W0:Y:S07]  /*0010*/  S2R R5, SR_TID.X ;  /* 0x0000000000057919 */ /* 0x000e2e0000002100 */
[----:B------:R-:W1:Y:S01]  /*0020*/  LDC R16, c[0x0][0x364] ;  /* 0x0000d900ff107b82 */ /* 0x000e620000000800 */
[----:B------:R-:W2:Y:S01]  /*0030*/  LDCU UR6, c[0x0][0x398] ;  /* 0x00007300ff0677ac */ /* 0x000ea20008000800 */
[----:B------:R-:W1:Y:S06]  /*0040*/  S2R R3, SR_TID.Y ;  /* 0x0000000000037919 */ /* 0x000e6c0000002200 */
[----:B------:R-:W0:Y:S08]  /*0050*/  S2UR UR5, SR_CTAID.X ;  /* 0x00000000000579c3 */ /* 0x000e300000002500 */
[----:B------:R-:W0:Y:S08]  /*0060*/  LDC R0, c[0x0][0x360] ;  /* 0x0000d800ff007b82 */ /* 0x000e300000000800 */
[----:B------:R-:W1:Y:S08]  /*0070*/  S2UR UR4, SR_CTAID.Y ;  /* 0x00000000000479c3 */ /* 0x000e700000002600 */
[----:B------:R-:W3:Y:S01]  /*0080*/  LDC R17, c[0x0][0x3a0] ;  /* 0x0000e800ff117b82 */ /* 0x000ee20000000800 */
[----:B0-----:R-:W-:-:S02]  /*0090*/  IMAD R0, R0, UR5, R5 ;  /* 0x0000000500007c24 */ /* 0x001fc4000f8e0205 */
[----:B-1----:R-:W-:-:S03]  /*00a0*/  IMAD R16, R16, UR4, R3 ;  /* 0x0000000410107c24 */ /* 0x002fc6000f8e0203 */
[----:B---3--:R-:W-:-:S04]  /*00b0*/  ISETP.GE.AND P0, PT, R0, R17, PT ;  /* 0x000000110000720c */ /* 0x008fc80003f06270 */
[----:B--2---:R-:W-:-:S13]  /*00c0*/  ISETP.GE.OR P0, PT, R16, UR6, P0 ;  /* 0x0000000610007c0c */ /* 0x004fda0008706670 */
[----:B------:R-:W-:Y:S05]  /*00d0*/  @P0 EXIT ;  /* 0x000000000000094d */ /* 0x000fea0003800000 */
[----:B------:R-:W0:Y:S01]  /*00e0*/  LDC R19, c[0x0][0x39c] ;  /* 0x0000e700ff137b82 */ /* 0x000e220000000800 */
[----:B------:R-:W1:Y:S01]  /*00f0*/  LDCU.64 UR4, c[0x0][0x358] ;  /* 0x00006b00ff0477ac */ /* 0x000e620008000a00 */
[----:B------:R-:W-:Y:S01]  /*0100*/  HFMA2 R24, -RZ, RZ, 0, 0 ;  /* 0x00000000ff187431 */ /* 0x000fe200000001ff */
[----:B0-----:R-:W-:-:S13]  /*0110*/  ISETP.GE.AND P0, PT, R19, 0x1, PT ;  /* 0x000000011300780c */ /* 0x001fda0003f06270 */
[----:B-1----:R-:W-:Y:S05]  /*0120*/  @!P0 BRA `(.L_x_10) ;  /* 0x0000000400e08947 */ /* 0x002fea0003800000 */
[C---:B------:R-:W-:Y:S01]  /*0130*/  ISETP.GE.U32.AND P1, PT, R19.reuse, 0x8, PT ;  /* 0x000000081300780c */ /* 0x040fe20003f26070 */
[----:B------:R-:W-:Y:S01]  /*0140*/  IMAD R20, R16, R19, RZ ;  /* 0x0000001310147224 */ /* 0x000fe200078e02ff */
[----:B------:R-:W-:Y:S02]  /*0150*/  LOP3.LUT R27, R19, 0x7, RZ, 0xc0, !PT ;  /* 0x00000007131b7812 */ /* 0x000fe400078ec0ff */
[----:B------:R-:W-:Y:S02]  /*0160*/  MOV R24, RZ ;  /* 0x000000ff00187202 */ /* 0x000fe40000000f00 */
[----:B------:R-:W-:Y:S02]  /*0170*/  ISETP.NE.AND P0, PT, R27, RZ, PT ;  /* 0x000000ff1b00720c */ /* 0x000fe40003f05270 */
[----:B------:R-:W-:-:S05]  /*0180*/  MOV R21, RZ ;  /* 0x000000ff00157202 */ /* 0x000fca0000000f00 */
[----:B------:R-:W-:Y:S06]  /*0190*/  @!P1 BRA `(.L_x_11) ;  /* 0x0000000000c49947 */ /* 0x000fec0003800000 */
[----:B------:R-:W0:Y:S01]  /*01a0*/  LDC.64 R2, c[0x0][0x380] ;  /* 0x0000e000ff027b82 */ /* 0x000e220000000a00 */
[----:B------:R-:W-:Y:S02]  /*01b0*/  LOP3.LUT R21, R19, 0x7ffffff8, RZ, 0xc0, !PT ;  /* 0x7ffffff813157812 */ /* 0x000fe400078ec0ff */
[----:B------:R-:W-:Y:S02]  /*01c0*/  MOV R24, RZ ;  /* 0x000000ff00187202 */ /* 0x000fe40000000f00 */
[----:B------:R-:W-:Y:S02]  /*01d0*/  MOV R18, R0 ;  /* 0x0000000000127202 */ /* 0x000fe40000000f00 */
[----:B------:R-:W-:Y:S01]  /*01e0*/  IADD3 R22, PT, PT, -R21, RZ, RZ ;  /* 0x000000ff15167210 */ /* 0x000fe20007ffe1ff */
[----:B0-----:R-:W-:-:S03]  /*01f0*/  IMAD.WIDE.U32 R2, R20, 0x4, R2 ;  /* 0x0000000414027825 */ /* 0x001fc600078e0002 */
[----:B------:R-:W-:-:S04]  /*0200*/  IADD3 R4, P1, PT, R2, 0x10, RZ ;  /* 0x0000001002047810 */ /* 0x000fc80007f3e0ff */
[----:B------:R-:W-:-:S09]  /*0210*/  IADD3.X R5, PT, PT, RZ, R3, RZ, P1, !PT ;  /* 0x00000003ff057210 */ /* 0x000fd20000ffe4ff */
.L_x_12:
[----:B------:R-:W0:Y:S01]  /*0220*/  LDC.64 R14, c[0x0][0x388] ;  /* 0x0000e200ff0e7b82 */ /* 0x000e220000000a00 */
[----:B------:R-:W-:Y:S02]  /*0230*/  MOV R2, R4 ;  /* 0x0000000400027202 */ /* 0x000fe40000000f00 */
[----:B------:R-:W-:-:S05]  /*0240*/  MOV R3, R5 ;  /* 0x0000000500037202 */ /* 0x000fca0000000f00 */
[----:B------:R-:W2:Y:S04]  /*0250*/  LDG.E R25, desc[UR4][R2.64+-0x10] ;  /* 0xfffff00402197981 */ /* 0x000ea8000c1e1900 */
[----:B------:R-:W3:Y:S04]  /*0260*/  LDG.E R23, desc[UR4][R2.64+-0xc] ;  /* 0xfffff40402177981 */ /* 0x000ee8000c1e1900 */
[----:B------:R-:W4:Y:S04]  /*0270*/  LDG.E R29, desc[UR4][R2.64+-0x8] ;  /* 0xfffff804021d7981 */ /* 0x000f28000c1e1900 */
[----:B------:R-:W5:Y:S01]  /*0280*/  LDG.E R28, desc[UR4][R2.64+-0x4] ;  /* 0xfffffc04021c7981 */ /* 0x000f62000c1e1900 */
[----:B0-----:R-:W-:-:S05]  /*0290*/  IMAD.WIDE R14, R18, 0x4, R14 ;  /* 0x00000004120e7825 */ /* 0x001fca00078e020e */
[----:B------:R0:W2:Y:S01]  /*02a0*/  LDG.E R26, desc[UR4][R14.64] ;  /* 0x000000040e1a7981 */ /* 0x0000a2000c1e1900 */
[----:B------:R-:W-:-:S04]  /*02b0*/  IMAD.WIDE R12, R17, 0x4, R14 ;  /* 0x00000004110c7825 */ /* 0x000fc800078e020e */
[C---:B------:R-:W-:Y:S02]  /*02c0*/  IMAD.WIDE R4, R17.reuse, 0x4, R12 ;  /* 0x0000000411047825 */ /* 0x040fe400078e020c */
[----:B------:R-:W3:Y:S02]  /*02d0*/  LDG.E R12, desc[UR4][R12.64] ;  /* 0x000000040c0c7981 */ /* 0x000ee4000c1e1900 */
[C---:B------:R-:W-:Y:S02]  /*02e0*/  IMAD.WIDE R8, R17.reuse, 0x4, R4 ;  /* 0x0000000411087825 */ /* 0x040fe400078e0204 */
[----:B------:R-:W4:Y:S02]  /*02f0*/  LDG.E R4, desc[UR4][R4.64] ;  /* 0x0000000404047981 */ /* 0x000f24000c1e1900 */
[C---:B------:R-:W-:Y:S02]  /*0300*/  IMAD.WIDE R6, R17.reuse, 0x4, R8 ;  /* 0x0000000411067825 */ /* 0x040fe400078e0208 */
[----:B------:R-:W5:Y:S02]  /*0310*/  LDG.E R8, desc[UR4][R8.64] ;  /* 0x0000000408087981 */ /* 0x000f64000c1e1900 */
[----:B------:R-:W-:-:S02]  /*0320*/  IMAD.WIDE R10, R17, 0x4, R6 ;  /* 0x00000004110a7825 */ /* 0x000fc400078e0206 */
[----:B------:R-:W5:Y:S04]  /*0330*/  LDG.E R5, desc[UR4][R2.64] ;  /* 0x0000000402057981 */ /* 0x000f68000c1e1900 */
[----:B------:R-:W5:Y:S01]  /*0340*/  LDG.E R6, desc[UR4][R6.64] ;  /* 0x0000000406067981 */ /* 0x000f62000c1e1900 */
[----:B0-----:R-:W-:-:S03]  /*0350*/  IMAD.WIDE R14, R17, 0x4, R10 ;  /* 0x00000004110e7825 */ /* 0x001fc600078e020a */
[----:B------:R-:W5:Y:S04]  /*0360*/  LDG.E R10, desc[UR4][R10.64] ;  /* 0x000000040a0a7981 */ /* 0x000f68000c1e1900 */
[----:B------:R-:W5:Y:S04]  /*0370*/  LDG.E R13, desc[UR4][R14.64] ;  /* 0x000000040e0d7981 */ /* 0x000f68000c1e1900 */
[----:B------:R-:W5:Y:S04]  /*0380*/  LDG.E R7, desc[UR4][R2.64+0x4] ;  /* 0x0000040402077981 */ /* 0x000f68000c1e1900 */
[----:B------:R-:W5:Y:S01]  /*0390*/  LDG.E R9, desc[UR4][R2.64+0xc] ;  /* 0x00000c0402097981 */ /* 0x000f62000c1e1900 */
[----:B--2---:R-:W-:Y:S01]  /*03a0*/  FFMA R26, R25, R26, R24 ;  /* 0x0000001a191a7223 */ /* 0x004fe20000000018 */
[----:B------:R-:W-:-:S02]  /*03b0*/  IMAD.WIDE R24, R17, 0x4, R14 ;  /* 0x0000000411187825 */ /* 0x000fc400078e020e */
[----:B------:R-:W2:Y:S04]  /*03c0*/  LDG.E R14, desc[UR4][R2.64+0x8] ;  /* 0x00000804020e7981 */ /* 0x000ea8000c1e1900 */
[----:B------:R-:W2:Y:S01]  /*03d0*/  LDG.E R24, desc[UR4][R24.64] ;  /* 0x0000000418187981 */ /* 0x000ea2000c1e1900 */
[----:B---3--:R-:W-:Y:S01]  /*03e0*/  FFMA R12, R23, R12, R26 ;  /* 0x0000000c170c7223 */ /* 0x008fe2000000001a */
[----:B------:R-:W-:-:S03]  /*03f0*/  IADD3 R22, PT, PT, R22, 0x8, RZ ;  /* 0x0000000816167810 */ /* 0x000fc60007ffe0ff */
[----:B----4-:R-:W-:Y:S01]  /*0400*/  FFMA R29, R29, R4, R12 ;  /* 0x000000041d1d7223 */ /* 0x010fe2000000000c */
[----:B------:R-:W-:-:S03]  /*0410*/  ISETP.NE.AND P1, PT, R22, RZ, PT ;  /* 0x000000ff1600720c */ /* 0x000fc60003f25270 */
[----:B-----5:R-:W-:Y:S01]  /*0420*/  FFMA R8, R28, R8, R29 ;  /* 0x000000081c087223 */ /* 0x020fe2000000001d */
[----:B------:R-:W-:-:S03]  /*0430*/  IADD3 R4, P2, PT, R2, 0x20, RZ ;  /* 0x0000002002047810 */ /* 0x000fc60007f5e0ff */
[----:B------:R-:W-:Y:S01]  /*0440*/  FFMA R6, R5, R6, R8 ;  /* 0x0000000605067223 */ /* 0x000fe20000000008 */
[----:B------:R-:W-:Y:S02]  /*0450*/  IADD3.X R5, PT, PT, RZ, R3, RZ, P2, !PT ;  /* 0x00000003ff057210 */ /* 0x000fe400017fe4ff */
[----:B------:R-:W-:Y:S01]  /*0460*/  LEA R18, R17, R18, 0x3 ;  /* 0x0000001211127211 */ /* 0x000fe200078e18ff */
[----:B------:R-:W-:-:S04]  /*0470*/  FFMA R7, R7, R10, R6 ;  /* 0x0000000a07077223 */ /* 0x000fc80000000006 */
[----:B--2---:R-:W-:-:S04]  /*0480*/  FFMA R14, R14, R13, R7 ;  /* 0x0000000d0e0e7223 */ /* 0x004fc80000000007 */
[----:B------:R-:W-:Y:S01]  /*0490*/  FFMA R24, R9, R24, R14 ;  /* 0x0000001809187223 */ /* 0x000fe2000000000e */
[----:B------:R-:W-:Y:S06]  /*04a0*/  @P1 BRA `(.L_x_12) ;  /* 0xfffffffc005c1947 */ /* 0x000fec000383ffff */
.L_x_11:
[----:B------:R-:W-:Y:S05]  /*04b0*/  @!P0 BRA `(.L_x_10) ;  /* 0x0000000000fc8947 */ /* 0x000fea0003800000 */
[----:B------:R-:W-:Y:S02]  /*04c0*/  ISETP.GE.U32.AND P1, PT, R27, 0x4, PT ;  /* 0x000000041b00780c */ /* 0x000fe40003f26070 */
[----:B------:R-:W-:-:S04]  /*04d0*/  LOP3.LUT R14, R19, 0x3, RZ, 0xc0, !PT ;  /* 0x00000003130e7812 */ /* 0x000fc800078ec0ff */
[----:B------:R-:W-:-:S07]  /*04e0*/  ISETP.NE.AND P0, PT, R14, RZ, PT ;  /* 0x000000ff0e00720c */ /* 0x000fce0003f05270 */
[----:B------:R-:W-:Y:S06]  /*04f0*/  @!P1 BRA `(.L_x_13) ;  /* 0x00000000006c9947 */ /* 0x000fec0003800000 */
[----:B------:R-:W0:Y:S01]  /*0500*/  LDC.64 R4, c[0x0][0x388] ;  /* 0x0000e200ff047b82 */ /* 0x000e220000000a00 */
[----:B------:R-:W1:Y:S01]  /*0510*/  LDCU.64 UR6, c[0x0][0x380] ;  /* 0x00007000ff0677ac */ /* 0x000e620008000a00 */
[----:B------:R-:W-:Y:S01]  /*0520*/  IMAD R7, R21, R17, R0 ;  /* 0x0000001115077224 */ /* 0x000fe200078e0200 */
[CC--:B------:R-:W-:Y:S02]  /*0530*/  IADD3 R3, PT, PT, R20.reuse, R21.reuse, RZ ;  /* 0x0000001514037210 */ /* 0x0c0fe40007ffe0ff */
[----:B------:R-:W-:-:S03]  /*0540*/  IADD3 R8, P1, PT, R20, R21, RZ ;  /* 0x0000001514087210 */ /* 0x000fc60007f3e0ff */
[----:B------:R-:W2:Y:S01]  /*0550*/  LDC.64 R12, c[0x0][0x380] ;  /* 0x0000e000ff0c7b82 */ /* 0x000ea20000000a00 */
[----:B0-----:R-:W-:-:S04]  /*0560*/  IMAD.WIDE R4, R7, 0x4, R4 ;  /* 0x0000000407047825 */ /* 0x001fc800078e0204 */
[----:B------:R-:W-:Y:S02]  /*0570*/  IMAD.WIDE R6, R17, 0x4, R4 ;  /* 0x0000000411067825 */ /* 0x000fe400078e0204 */
[----:B------:R-:W3:Y:S02]  /*0580*/  LDG.E R4, desc[UR4][R4.64] ;  /* 0x0000000404047981 */ /* 0x000ee4000c1e1900 */
[----:B--2---:R-:W-:Y:S01]  /*0590*/  IMAD.WIDE.U32 R12, R3, 0x4, R12 ;  /* 0x00000004030c7825 */ /* 0x004fe200078e000c */
[----:B------:R-:W-:Y:S02]  /*05a0*/  IADD3.X R3, PT, PT, RZ, RZ, RZ, P1, !PT ;  /* 0x000000ffff037210 */ /* 0x000fe40000ffe4ff */
[----:B-1----:R-:W-:-:S03]  /*05b0*/  LEA R2, P1, R8, UR6, 0x2 ;  /* 0x0000000608027c11 */ /* 0x002fc6000f8210ff */
[----:B------:R-:W3:Y:S01]  /*05c0*/  LDG.E R13, desc[UR4][R12.64] ;  /* 0x000000040c0d7981 */ /* 0x000ee2000c1e1900 */
[----:B------:R-:W-:Y:S01]  /*05d0*/  LEA.HI.X R3, R8, UR7, R3, 0x2, P1 ;  /* 0x0000000708037c11 */ /* 0x000fe200088f1403 */
[C---:B------:R-:W-:Y:S02]  /*05e0*/  IMAD.WIDE R8, R17.reuse, 0x4, R6 ;  /* 0x0000000411087825 */ /* 0x040fe400078e0206 */
[----:B------:R-:W2:Y:S04]  /*05f0*/  LDG.E R6, desc[UR4][R6.64] ;  /* 0x0000000406067981 */ /* 0x000ea8000c1e1900 */
[----:B------:R-:W2:Y:S01]  /*0600*/  LDG.E R15, desc[UR4][R2.64+0x4] ;  /* 0x00000404020f7981 */ /* 0x000ea2000c1e1900 */
[----:B------:R-:W-:-:S03]  /*0610*/  IMAD.WIDE R10, R17, 0x4, R8 ;  /* 0x00000004110a7825 */ /* 0x000fc600078e0208 */
[----:B------:R-:W4:Y:S04]  /*0620*/  LDG.E R22, desc[UR4][R8.64] ;  /* 0x0000000408167981 */ /* 0x000f28000c1e1900 */
[----:B------:R-:W4:Y:S04]  /*0630*/  LDG.E R18, desc[UR4][R2.64+0x8] ;  /* 0x0000080402127981 */ /* 0x000f28000c1e1900 */
[----:B------:R-:W5:Y:S04]  /*0640*/  LDG.E R26, desc[UR4][R2.64+0xc] ;  /* 0x00000c04021a7981 */ /* 0x000f68000c1e1900 */
[----:B------:R-:W5:Y:S01]  /*0650*/  LDG.E R10, desc[UR4][R10.64] ;  /* 0x000000040a0a7981 */ /* 0x000f62000c1e1900 */
[----:B------:R-:W-:Y:S01]  /*0660*/  IADD3 R21, PT, PT, R21, 0x4, RZ ;  /* 0x0000000415157810 */ /* 0x000fe20007ffe0ff */
[----:B---3--:R-:W-:-:S04]  /*0670*/  FFMA R24, R13, R4, R24 ;  /* 0x000000040d187223 */ /* 0x008fc80000000018 */
[----:B--2---:R-:W-:-:S04]  /*0680*/  FFMA R15, R15, R6, R24 ;  /* 0x000000060f0f7223 */ /* 0x004fc80000000018 */
[----:B----4-:R-:W-:-:S04]  /*0690*/  FFMA R15, R18, R22, R15 ;  /* 0x00000016120f7223 */ /* 0x010fc8000000000f */
[----:B-----5:R-:W-:-:S07]  /*06a0*/  FFMA R24, R26, R10, R15 ;  /* 0x0000000a1a187223 */ /* 0x020fce000000000f */
.L_x_13:
[----:B------:R-:W-:Y:S05]  /*06b0*/  @!P0 BRA `(.L_x_10) ;  /* 0x00000000007c8947 */ /* 0x000fea0003800000 */
[----:B------:R-:W-:Y:S01]  /*06c0*/  ISETP.NE.AND P1, PT, R14, 0x1, PT ;  /* 0x000000010e00780c */ /* 0x000fe20003f25270 */
[----:B------:R-:W0:Y:S01]  /*06d0*/  LDC.64 R10, c[0x0][0x380] ;  /* 0x0000e000ff0a7b82 */ /* 0x000e220000000a00 */
[----:B------:R-:W-:-:S04]  /*06e0*/  LOP3.LUT R19, R19, 0x1, RZ, 0xc0, !PT ;  /* 0x0000000113137812 */ /* 0x000fc800078ec0ff */
[----:B------:R-:W-:-:S03]  /*06f0*/  ISETP.NE.U32.AND P0, PT, R19, 0x1, PT ;  /* 0x000000011300780c */ /* 0x000fc60003f05070 */
[----:B------:R-:W1:Y:S04]  /*0700*/  LDC.64 R8, c[0x0][0x388] ;  /* 0x0000e200ff087b82 */ /* 0x000e680000000a00 */
[CC--:B------:R-:W-:Y:S02]  /*0710*/  @P1 IADD3 R13, PT, PT, R20.reuse, R21.reuse, RZ ;  /* 0x00000015140d1210 */ /* 0x0c0fe40007ffe0ff */
[----:B------:R-:W-:Y:S02]  /*0720*/  @P1 IADD3 R12, P2, PT, R20, R21, RZ ;  /* 0x00000015140c1210 */ /* 0x000fe40007f5e0ff */
[----:B------:R-:W2:Y:S02]  /*0730*/  @P1 LDC.64 R2, c[0x0][0x380] ;  /* 0x0000e000ff021b82 */ /* 0x000ea40000000a00 */
[----:B------:R-:W-:-:S06]  /*0740*/  @P1 IADD3.X R14, PT, PT, RZ, RZ, RZ, P2, !PT ;  /* 0x000000ffff0e1210 */ /* 0x000fcc00017fe4ff */
[----:B------:R-:W3:Y:S01]  /*0750*/  LDC.64 R4, c[0x0][0x380] ;  /* 0x0000e000ff047b82 */ /* 0x000ee20000000a00 */
[----:B0-----:R-:W-:-:S04]  /*0760*/  @P1 IMAD.WIDE.U32 R10, R13, 0x4, R10 ;  /* 0x000000040d0a1825 */ /* 0x001fc800078e000a */
[C---:B------:R-:W-:Y:S01]  /*0770*/  @P1 IMAD R13, R21.reuse, R17, R0 ;  /* 0x00000011150d1224 */ /* 0x040fe200078e0200 */
[----:B------:R-:W-:Y:S01]  /*0780*/  @P1 IADD3 R21, PT, PT, R21, 0x2, RZ ;  /* 0x0000000215151810 */ /* 0x000fe20007ffe0ff */
[----:B------:R-:W4:Y:S01]  /*0790*/  @P1 LDG.E R11, desc[UR4][R10.64] ;  /* 0x000000040a0b1981 */ /* 0x000f22000c1e1900 */
[----:B------:R-:W0:Y:S01]  /*07a0*/  LDC.64 R6, c[0x0][0x388] ;  /* 0x0000e200ff067b82 */ /* 0x000e220000000a00 */
[----:B-1----:R-:W-:Y:S01]  /*07b0*/  @P1 IMAD.WIDE R8, R13, 0x4, R8 ;  /* 0x000000040d081825 */ /* 0x002fe200078e0208 */
[----:B------:R-:W-:Y:S02]  /*07c0*/  @!P0 IADD3 R15, PT, PT, R20, R21, RZ ;  /* 0x00000015140f8210 */ /* 0x000fe40007ffe0ff */
[----:B--2---:R-:W-:Y:S01]  /*07d0*/  @P1 LEA R2, P2, R12, R2, 0x2 ;  /* 0x000000020c021211 */ /* 0x004fe200078410ff */
[----:B------:R-:W-:-:S03]  /*07e0*/  @!P0 IMAD R21, R21, R17, R0 ;  /* 0x0000001115158224 */ /* 0x000fc600078e0200 */
[----:B------:R-:W-:Y:S01]  /*07f0*/  @P1 LEA.HI.X R3, R12, R3, R14, 0x2, P2 ;  /* 0x000000030c031211 */ /* 0x000fe200010f140e */
[----:B------:R-:W-:Y:S01]  /*0800*/  @P1 IMAD.WIDE R12, R17, 0x4, R8 ;  /* 0x00000004110c1825 */ /* 0x000fe200078e0208 */
[----:B------:R-:W4:Y:S03]  /*0810*/  @P1 LDG.E R14, desc[UR4][R8.64] ;  /* 0x00000004080e1981 */ /* 0x000f26000c1e1900 */
[----:B---3--:R-:W-:Y:S01]  /*0820*/  @!P0 IMAD.WIDE.U32 R4, R15, 0x4, R4 ;  /* 0x000000040f048825 */ /* 0x008fe200078e0004 */
[----:B------:R-:W2:Y:S04]  /*0830*/  @P1 LDG.E R2, desc[UR4][R2.64+0x4] ;  /* 0x0000040402021981 */ /* 0x000ea8000c1e1900 */
[----:B------:R-:W2:Y:S01]  /*0840*/  @P1 LDG.E R12, desc[UR4][R12.64] ;  /* 0x000000040c0c1981 */ /* 0x000ea2000c1e1900 */
[----:B0-----:R-:W-:-:S03]  /*0850*/  @!P0 IMAD.WIDE R6, R21, 0x4, R6 ;  /* 0x0000000415068825 */ /* 0x001fc600078e0206 */
[----:B------:R-:W3:Y:S04]  /*0860*/  @!P0 LDG.E R5, desc[UR4][R4.64] ;  /* 0x0000000404058981 */ /* 0x000ee8000c1e1900 */
[----:B------:R-:W3:Y:S01]  /*0870*/  @!P0 LDG.E R6, desc[UR4][R6.64] ;  /* 0x0000000406068981 */ /* 0x000ee2000c1e1900 */
[----:B----4-:R-:W-:-:S04]  /*0880*/  @P1 FFMA R11, R11, R14, R24 ;  /* 0x0000000e0b0b1223 */ /* 0x010fc80000000018 */
[----:B--2---:R-:W-:-:S04]  /*0890*/  @P1 FFMA R24, R2, R12, R11 ;  /* 0x0000000c02181223 */ /* 0x004fc8000000000b */
[----:B---3--:R-:W-:-:S07]  /*08a0*/  @!P0 FFMA R24, R5, R6, R24 ;  /* 0x0000000605188223 */ /* 0x008fce0000000018 */
.L_x_10:
[----:B------:R-:W0:Y:S01]  /*08b0*/  LDC.64 R2, c[0x0][0x390] ;  /* 0x0000e400ff027b82 */ /* 0x000e220000000a00 */
[----:B------:R-:W-:-:S04]  /*08c0*/  IMAD R17, R16, R17, R0 ;  /* 0x0000001110117224 */ /* 0x000fc800078e0200 */
[----:B0-----:R-:W-:-:S05]  /*08d0*/  IMAD.WIDE R2, R17, 0x4, R2 ;  /* 0x0000000411027825 */ /* 0x001fca00078e0202 */
[----:B------:R-:W-:Y:S01]  /*08e0*/  STG.E desc[UR4][R2.64], R24 ;  /* 0x0000001802007986 */ /* 0x000fe2000c101904 */
[----:B------:R-:W-:Y:S05]  /*08f0*/  EXIT ;  /* 0x000000000000794d */ /* 0x000fea0003800000 */
.L_x_14:
        /* <DEDUP_REMOVED lines=16> */
.L_x_20:


//--------------------- .text._ZN6Kernel3addEPfS0_S0_ii --------------------------
	.section	.text._ZN6Kernel3addEPfS0_S0_ii,"ax",@progbits
	.align	128
        .global         _ZN6Kernel3addEPfS0_S0_ii
        .type           _ZN6Kernel3addEPfS0_S0_ii,@function
        .size           _ZN6Kernel3addEPfS0_S0_ii,(.L_x_21 - _ZN6Kernel3addEPfS0_S0_ii)
        .other          _ZN6Kernel3addEPfS0_S0_ii,@"STO_CUDA_ENTRY STV_DEFAULT"
_ZN6Kernel3addEPfS0_S0_ii:
.text._ZN6Kernel3addEPfS0_S0_ii:
        /* <DEDUP_REMOVED lines=23> */
[----:B----4-:R-:W-:-:S05]  /*0170*/  FADD R9, R2, R5 ;  /* 0x0000000502097221 */ /* 0x010fca0000000000 */
[----:B------:R-:W-:Y:S01]  /*0180*/  STG.E desc[UR4][R6.64], R9 ;  /* 0x0000000906007986 */ /* 0x000fe2000c101904 */
[----:B------:R-:W-:Y:S05]  /*0190*/  EXIT ;  /* 0x000000000000794d */ /* 0x000fea0003800000 */
.L_x_15:
        /* <DEDUP_REMOVED lines=14> */
.L_x_21:


//--------------------- .nv.shared.reserved.0     --------------------------
	.section	.nv.shared.reserved.0,"aw",@nobits
	.weak		__nv_reservedSMEM_offset_0_alias
	.size		__nv_reservedSMEM_offset_0_alias, 0, 64
	.other		__nv_reservedSMEM_offset_0_alias,@"STO_CUDA_RESERVED_SHARED STV_DEFAULT"
__nv_reservedSMEM_offset_0_alias:
	.zero		0
	.zero		64


//--------------------- .nv.constant0._ZN6Kernel9transposeEPfS0_ii --------------------------
	.section	.nv.constant0._ZN6Kernel9transposeEPfS0_ii,"a",@progbits
	.sectionflags	@""
	.align	4
.nv.constant0._ZN6Kernel9transposeEPfS0_ii:
	.zero		920


//--------------------- .nv.constant0._ZN6Kernel3subEPfS0_S0_ii --------------------------
	.section	.nv.constant0._ZN6Kernel3subEPfS0_S0_ii,"a",@progbits
	.sectionflags	@""
	.align	4
.nv.constant0._ZN6Kernel3subEPfS0_S0_ii:
	.zero		928


//--------------------- .nv.constant0._ZN6Kernel3mapEPfS0_ii --------------------------
	.section	.nv.constant0._ZN6Kernel3mapEPfS0_ii,"a",@progbits
	.sectionflags	@""
	.align	4
.nv.constant0._ZN6Kernel3mapEPfS0_ii:
	.zero		920


//--------------------- .nv.constant0._ZN6Kernel3dotEPfS0_S0_iii --------------------------
	.section	.nv.constant0._ZN6Kernel3dotEPfS0_S0_iii,"a",@progbits
	.sectionflags	@""
	.align	4
.nv.constant0._ZN6Kernel3dotEPfS0_S0_iii:
	.zero		932


//--------------------- .nv.constant0._ZN6Kernel3addEPfS0_S0_ii --------------------------
	.section	.nv.constant0._ZN6Kernel3addEPfS0_S0_ii,"a",@progbits
	.sectionflags	@""
	.align	4
.nv.constant0._ZN6Kernel3addEPfS0_S0_ii:
	.zero		928


//--------------------- SYMBOLS --------------------------

	.type		.nv.reservedSmem.offset0,@object
	.size		.nv.reservedSmem.offset0,0x4
